//
// Generated by NVIDIA NVVM Compiler
//
// Compiler Build ID: CL-36424714
// Cuda compilation tools, release 13.0, V13.0.88
// Based on NVVM 20.0.0
//

.version 9.0
.target sm_100
.address_size 64

	// .globl	_Z15init_randombondPaPKfxxf
// _ZZN3cub18CUB_300001_SM_10006detail6reduce28DeviceReduceSingleTileKernelINS2_10policy_hubIiyN4cuda3std3__44plusIvEEE10Policy1000EPaPiyS9_iiNS7_10__identityEEEvT0_T1_T2_T3_T4_T6_E12temp_storage has been demoted
// _ZZN3cub18CUB_300001_SM_10006detail6reduce18DeviceReduceKernelINS2_10policy_hubIiyN4cuda3std3__44plusIvEEE10Policy1000EPayS9_iNS7_10__identityEEEvT0_PT3_T1_NS0_13GridEvenShareISH_EET2_T4_E12temp_storage has been demoted
// _ZZN3cub18CUB_300001_SM_10006detail6reduce28DeviceReduceSingleTileKernelINS2_10policy_hubIiyN4cuda3std3__44plusIvEEE10Policy1000EPiSC_iS9_iiNS7_10__identityEEEvT0_T1_T2_T3_T4_T6_E12temp_storage has been demoted
.global .align 1 .b8 _ZN34_INTERNAL_a55cbb5e_4_k_cu_e117567a4cuda3std3__45__cpo5beginE[1];
.global .align 1 .b8 _ZN34_INTERNAL_a55cbb5e_4_k_cu_e117567a4cuda3std3__45__cpo3endE[1];
.global .align 1 .b8 _ZN34_INTERNAL_a55cbb5e_4_k_cu_e117567a4cuda3std3__45__cpo6cbeginE[1];
.global .align 1 .b8 _ZN34_INTERNAL_a55cbb5e_4_k_cu_e117567a4cuda3std3__45__cpo4cendE[1];
.global .align 1 .b8 _ZN34_INTERNAL_a55cbb5e_4_k_cu_e117567a4cuda3std3__45__cpo6rbeginE[1];
.global .align 1 .b8 _ZN34_INTERNAL_a55cbb5e_4_k_cu_e117567a4cuda3std3__45__cpo4rendE[1];
.global .align 1 .b8 _ZN34_INTERNAL_a55cbb5e_4_k_cu_e117567a4cuda3std3__45__cpo7crbeginE[1];
.global .align 1 .b8 _ZN34_INTERNAL_a55cbb5e_4_k_cu_e117567a4cuda3std3__45__cpo5crendE[1];
.global .align 1 .b8 _ZN34_INTERNAL_a55cbb5e_4_k_cu_e117567a4cuda3std3__436_GLOBAL__N__a55cbb5e_4_k_cu_e117567a6ignoreE[1];
.global .align 1 .b8 _ZN34_INTERNAL_a55cbb5e_4_k_cu_e117567a4cuda3std3__419piecewise_constructE[1];
.global .align 1 .b8 _ZN34_INTERNAL_a55cbb5e_4_k_cu_e117567a4cuda3std3__48in_placeE[1];
.global .align 1 .b8 _ZN34_INTERNAL_a55cbb5e_4_k_cu_e117567a4cuda3std3__420unreachable_sentinelE[1];
.global .align 1 .b8 _ZN34_INTERNAL_a55cbb5e_4_k_cu_e117567a4cuda3std3__47nulloptE[1];
.global .align 1 .b8 _ZN34_INTERNAL_a55cbb5e_4_k_cu_e117567a4cuda3std3__48unexpectE[1];
.global .align 1 .b8 _ZN34_INTERNAL_a55cbb5e_4_k_cu_e117567a4cuda3std6ranges3__45__cpo4swapE[1];
.global .align 1 .b8 _ZN34_INTERNAL_a55cbb5e_4_k_cu_e117567a4cuda3std6ranges3__45__cpo9iter_moveE[1];
.global .align 1 .b8 _ZN34_INTERNAL_a55cbb5e_4_k_cu_e117567a4cuda3std6ranges3__45__cpo5beginE[1];
.global .align 1 .b8 _ZN34_INTERNAL_a55cbb5e_4_k_cu_e117567a4cuda3std6ranges3__45__cpo3endE[1];
.global .align 1 .b8 _ZN34_INTERNAL_a55cbb5e_4_k_cu_e117567a4cuda3std6ranges3__45__cpo6cbeginE[1];
.global .align 1 .b8 _ZN34_INTERNAL_a55cbb5e_4_k_cu_e117567a4cuda3std6ranges3__45__cpo4cendE[1];
.global .align 1 .b8 _ZN34_INTERNAL_a55cbb5e_4_k_cu_e117567a4cuda3std6ranges3__45__cpo7advanceE[1];
.global .align 1 .b8 _ZN34_INTERNAL_a55cbb5e_4_k_cu_e117567a4cuda3std6ranges3__45__cpo9iter_swapE[1];
.global .align 1 .b8 _ZN34_INTERNAL_a55cbb5e_4_k_cu_e117567a4cuda3std6ranges3__45__cpo4nextE[1];
.global .align 1 .b8 _ZN34_INTERNAL_a55cbb5e_4_k_cu_e117567a4cuda3std6ranges3__45__cpo4prevE[1];
.global .align 1 .b8 _ZN34_INTERNAL_a55cbb5e_4_k_cu_e117567a4cuda3std6ranges3__45__cpo4dataE[1];
.global .align 1 .b8 _ZN34_INTERNAL_a55cbb5e_4_k_cu_e117567a4cuda3std6ranges3__45__cpo5cdataE[1];
.global .align 1 .b8 _ZN34_INTERNAL_a55cbb5e_4_k_cu_e117567a4cuda3std6ranges3__45__cpo4sizeE[1];
.global .align 1 .b8 _ZN34_INTERNAL_a55cbb5e_4_k_cu_e117567a4cuda3std6ranges3__45__cpo5ssizeE[1];
.global .align 1 .b8 _ZN34_INTERNAL_a55cbb5e_4_k_cu_e117567a4cuda3std6ranges3__45__cpo8distanceE[1];
.global .align 1 .b8 _ZN34_INTERNAL_a55cbb5e_4_k_cu_e117567a6thrust24THRUST_300001_SM_1000_NS6system6detail10sequential3seqE[1];
.global .align 1 .b8 _ZN34_INTERNAL_a55cbb5e_4_k_cu_e117567a6thrust24THRUST_300001_SM_1000_NS12placeholders2_1E[1];
.global .align 1 .b8 _ZN34_INTERNAL_a55cbb5e_4_k_cu_e117567a6thrust24THRUST_300001_SM_1000_NS12placeholders2_2E[1];
.global .align 1 .b8 _ZN34_INTERNAL_a55cbb5e_4_k_cu_e117567a6thrust24THRUST_300001_SM_1000_NS12placeholders2_3E[1];
.global .align 1 .b8 _ZN34_INTERNAL_a55cbb5e_4_k_cu_e117567a6thrust24THRUST_300001_SM_1000_NS12placeholders2_4E[1];
.global .align 1 .b8 _ZN34_INTERNAL_a55cbb5e_4_k_cu_e117567a6thrust24THRUST_300001_SM_1000_NS12placeholders2_5E[1];
.global .align 1 .b8 _ZN34_INTERNAL_a55cbb5e_4_k_cu_e117567a6thrust24THRUST_300001_SM_1000_NS12placeholders2_6E[1];
.global .align 1 .b8 _ZN34_INTERNAL_a55cbb5e_4_k_cu_e117567a6thrust24THRUST_300001_SM_1000_NS12placeholders2_7E[1];
.global .align 1 .b8 _ZN34_INTERNAL_a55cbb5e_4_k_cu_e117567a6thrust24THRUST_300001_SM_1000_NS12placeholders2_8E[1];
.global .align 1 .b8 _ZN34_INTERNAL_a55cbb5e_4_k_cu_e117567a6thrust24THRUST_300001_SM_1000_NS12placeholders2_9E[1];
.global .align 1 .b8 _ZN34_INTERNAL_a55cbb5e_4_k_cu_e117567a6thrust24THRUST_300001_SM_1000_NS12placeholders3_10E[1];

.visible .entry _Z15init_randombondPaPKfxxf(
	.param .u64 .ptr .align 1 _Z15init_randombondPaPKfxxf_param_0,
	.param .u64 .ptr .align 1 _Z15init_randombondPaPKfxxf_param_1,
	.param .u64 _Z15init_randombondPaPKfxxf_param_2,
	.param .u64 _Z15init_randombondPaPKfxxf_param_3,
	.param .f32 _Z15init_randombondPaPKfxxf_param_4
)
{
	.reg .pred 	%p<3>;
	.reg .b16 	%rs<2>;
	.reg .b32 	%r<5>;
	.reg .b32 	%f<3>;
	.reg .b64 	%rd<13>;

	ld.param.u64 	%rd2, [_Z15init_randombondPaPKfxxf_param_0];
	ld.param.u64 	%rd3, [_Z15init_randombondPaPKfxxf_param_1];
	ld.param.u64 	%rd4, [_Z15init_randombondPaPKfxxf_param_2];
	ld.param.u64 	%rd5, [_Z15init_randombondPaPKfxxf_param_3];
	ld.param.f32 	%f1, [_Z15init_randombondPaPKfxxf_param_4];
	mov.u32 	%r1, %tid.x;
	mov.u32 	%r2, %ctaid.x;
	mov.u32 	%r3, %ntid.x;
	mad.lo.s32 	%r4, %r2, %r3, %r1;
	cvt.u64.u32 	%rd1, %r4;
	mul.lo.s64 	%rd6, %rd4, %rd5;
	shl.b64 	%rd7, %rd6, 1;
	setp.le.s64 	%p1, %rd7, %rd1;
	@%p1 bra 	$L__BB0_2;
	cvta.to.global.u64 	%rd8, %rd3;
	cvta.to.global.u64 	%rd9, %rd2;
	shl.b64 	%rd10, %rd1, 2;
	add.s64 	%rd11, %rd8, %rd10;
	ld.global.nc.f32 	%f2, [%rd11];
	setp.lt.f32 	%p2, %f2, %f1;
	selp.b16 	%rs1, -1, 1, %p2;
	add.s64 	%rd12, %rd9, %rd1;
	st.global.u8 	[%rd12], %rs1;
$L__BB0_2:
	ret;

}
	// .globl	_ZN3cub18CUB_300001_SM_10006detail11EmptyKernelIvEEvv
.visible .entry _ZN3cub18CUB_300001_SM_10006detail11EmptyKernelIvEEvv()
{


	ret;

}
	// .globl	_ZN3cub18CUB_300001_SM_10006detail6reduce28DeviceReduceSingleTileKernelINS2_10policy_hubIiyN4cuda3std3__44plusIvEEE10Policy1000EPaPiyS9_iiNS7_10__identityEEEvT0_T1_T2_T3_T4_T6_
.visible .entry _ZN3cub18CUB_300001_SM_10006detail6reduce28DeviceReduceSingleTileKernelINS2_10policy_hubIiyN4cuda3std3__44plusIvEEE10Policy1000EPaPiyS9_iiNS7_10__identityEEEvT0_T1_T2_T3_T4_T6_(
	.param .u64 .ptr .align 1 _ZN3cub18CUB_300001_SM_10006detail6reduce28DeviceReduceSingleTileKernelINS2_10policy_hubIiyN4cuda3std3__44plusIvEEE10Policy1000EPaPiyS9_iiNS7_10__identityEEEvT0_T1_T2_T3_T4_T6__param_0,
	.param .u64 .ptr .align 1 _ZN3cub18CUB_300001_SM_10006detail6reduce28DeviceReduceSingleTileKernelINS2_10policy_hubIiyN4cuda3std3__44plusIvEEE10Policy1000EPaPiyS9_iiNS7_10__identityEEEvT0_T1_T2_T3_T4_T6__param_1,
	.param .u64 _ZN3cub18CUB_300001_SM_10006detail6reduce28DeviceReduceSingleTileKernelINS2_10policy_hubIiyN4cuda3std3__44plusIvEEE10Policy1000EPaPiyS9_iiNS7_10__identityEEEvT0_T1_T2_T3_T4_T6__param_2,
	.param .align 1 .b8 _ZN3cub18CUB_300001_SM_10006detail6reduce28DeviceReduceSingleTileKernelINS2_10policy_hubIiyN4cuda3std3__44plusIvEEE10Policy1000EPaPiyS9_iiNS7_10__identityEEEvT0_T1_T2_T3_T4_T6__param_3[1],
	.param .u32 _ZN3cub18CUB_300001_SM_10006detail6reduce28DeviceReduceSingleTileKernelINS2_10policy_hubIiyN4cuda3std3__44plusIvEEE10Policy1000EPaPiyS9_iiNS7_10__identityEEEvT0_T1_T2_T3_T4_T6__param_4,
	.param .align 1 .b8 _ZN3cub18CUB_300001_SM_10006detail6reduce28DeviceReduceSingleTileKernelINS2_10policy_hubIiyN4cuda3std3__44plusIvEEE10Policy1000EPaPiyS9_iiNS7_10__identityEEEvT0_T1_T2_T3_T4_T6__param_5[1]
)
.maxntid 256
.minnctapersm 1
{
	.reg .pred 	%p<77>;
	.reg .b16 	%rs<55>;
	.reg .b32 	%r<622>;
	.reg .b64 	%rd<127>;
	// demoted variable
	.shared .align 4 .b8 _ZZN3cub18CUB_300001_SM_10006detail6reduce28DeviceReduceSingleTileKernelINS2_10policy_hubIiyN4cuda3std3__44plusIvEEE10Policy1000EPaPiyS9_iiNS7_10__identityEEEvT0_T1_T2_T3_T4_T6_E12temp_storage[44];
	ld.param.u64 	%rd31, [_ZN3cub18CUB_300001_SM_10006detail6reduce28DeviceReduceSingleTileKernelINS2_10policy_hubIiyN4cuda3std3__44plusIvEEE10Policy1000EPaPiyS9_iiNS7_10__identityEEEvT0_T1_T2_T3_T4_T6__param_0];
	ld.param.u64 	%rd33, [_ZN3cub18CUB_300001_SM_10006detail6reduce28DeviceReduceSingleTileKernelINS2_10policy_hubIiyN4cuda3std3__44plusIvEEE10Policy1000EPaPiyS9_iiNS7_10__identityEEEvT0_T1_T2_T3_T4_T6__param_1];
	ld.param.u64 	%rd32, [_ZN3cub18CUB_300001_SM_10006detail6reduce28DeviceReduceSingleTileKernelINS2_10policy_hubIiyN4cuda3std3__44plusIvEEE10Policy1000EPaPiyS9_iiNS7_10__identityEEEvT0_T1_T2_T3_T4_T6__param_2];
	ld.param.u32 	%r102, [_ZN3cub18CUB_300001_SM_10006detail6reduce28DeviceReduceSingleTileKernelINS2_10policy_hubIiyN4cuda3std3__44plusIvEEE10Policy1000EPaPiyS9_iiNS7_10__identityEEEvT0_T1_T2_T3_T4_T6__param_4];
	cvta.to.global.u64 	%rd1, %rd33;
	setp.ne.s64 	%p1, %rd32, 0;
	@%p1 bra 	$L__BB2_3;
	mov.u32 	%r576, %tid.x;
	setp.ne.s32 	%p76, %r576, 0;
	@%p76 bra 	$L__BB2_74;
	st.global.u32 	[%rd1], %r102;
	bra.uni 	$L__BB2_74;
$L__BB2_3:
	and.b64  	%rd34, %rd31, 3;
	setp.ne.s64 	%p2, %rd34, 0;
	@%p2 bra 	$L__BB2_38;
	setp.gt.u64 	%p39, %rd32, 4095;
	@%p39 bra 	$L__BB2_22;
	cvt.u32.u64 	%r1, %rd32;
	mov.u32 	%r2, %tid.x;
	setp.ge.u32 	%p51, %r2, %r1;
	mov.b32 	%r587, 0;
	mov.u32 	%r582, %r2;
	@%p51 bra 	$L__BB2_7;
	cvt.u64.u32 	%rd109, %r2;
	add.s64 	%rd108, %rd31, %rd109;
	// begin inline asm
	{   .reg .u8 datum;    ld.global.nc.u8 datum, [%rd108];    cvt.u16.u8 %rs49, datum;}
	// end inline asm
	cvt.u32.u16 	%r472, %rs49;
	cvt.s32.s8 	%r587, %r472;
	add.s32 	%r582, %r2, 256;
$L__BB2_7:
	setp.ge.u32 	%p52, %r582, %r1;
	@%p52 bra 	$L__BB2_13;
	not.b32 	%r474, %r582;
	add.s32 	%r7, %r474, %r1;
	and.b32  	%r475, %r7, 768;
	setp.eq.s32 	%p53, %r475, 768;
	@%p53 bra 	$L__BB2_11;
	cvt.u64.u32 	%rd110, %r582;
	add.s64 	%rd117, %rd31, %rd110;
	shr.u32 	%r476, %r7, 8;
	add.s32 	%r477, %r476, 1;
	and.b32  	%r478, %r477, 3;
	neg.s32 	%r579, %r478;
$L__BB2_10:
	.pragma "nounroll";
	// begin inline asm
	{   .reg .u8 datum;    ld.global.nc.u8 datum, [%rd117];    cvt.u16.u8 %rs50, datum;}
	// end inline asm
	cvt.u32.u16 	%r479, %rs50;
	cvt.s32.s8 	%r480, %r479;
	add.s32 	%r587, %r480, %r587;
	add.s32 	%r582, %r582, 256;
	add.s64 	%rd117, %rd117, 256;
	add.s32 	%r579, %r579, 1;
	setp.ne.s32 	%p54, %r579, 0;
	@%p54 bra 	$L__BB2_10;
$L__BB2_11:
	setp.lt.u32 	%p55, %r7, 768;
	@%p55 bra 	$L__BB2_13;
$L__BB2_12:
	cvt.s64.s32 	%rd116, %r582;
	add.s64 	%rd112, %rd31, %rd116;
	// begin inline asm
	{   .reg .u8 datum;    ld.global.nc.u8 datum, [%rd112];    cvt.u16.u8 %rs51, datum;}
	// end inline asm
	cvt.u32.u16 	%r481, %rs51;
	cvt.s32.s8 	%r482, %r481;
	add.s32 	%r483, %r482, %r587;
	add.s64 	%rd113, %rd112, 256;
	// begin inline asm
	{   .reg .u8 datum;    ld.global.nc.u8 datum, [%rd113];    cvt.u16.u8 %rs52, datum;}
	// end inline asm
	cvt.u32.u16 	%r484, %rs52;
	cvt.s32.s8 	%r485, %r484;
	add.s32 	%r486, %r485, %r483;
	add.s64 	%rd114, %rd112, 512;
	// begin inline asm
	{   .reg .u8 datum;    ld.global.nc.u8 datum, [%rd114];    cvt.u16.u8 %rs53, datum;}
	// end inline asm
	cvt.u32.u16 	%r487, %rs53;
	cvt.s32.s8 	%r488, %r487;
	add.s32 	%r489, %r488, %r486;
	add.s64 	%rd115, %rd112, 768;
	// begin inline asm
	{   .reg .u8 datum;    ld.global.nc.u8 datum, [%rd115];    cvt.u16.u8 %rs54, datum;}
	// end inline asm
	cvt.u32.u16 	%r490, %rs54;
	cvt.s32.s8 	%r491, %r490;
	add.s32 	%r587, %r491, %r489;
	add.s32 	%r582, %r582, 1024;
	setp.lt.s32 	%p56, %r582, %r1;
	@%p56 bra 	$L__BB2_12;
$L__BB2_13:
	setp.lt.u64 	%p57, %rd32, 256;
	@%p57 bra 	$L__BB2_18;
	// begin inline asm
	mov.u32 %r555, %laneid;
	// end inline asm
	mov.b32 	%r556, -1;
	redux.sync.add.s32 %r621, %r587, %r556;
	setp.ne.s32 	%p73, %r555, 0;
	@%p73 bra 	$L__BB2_16;
	shr.u32 	%r557, %r2, 3;
	and.b32  	%r558, %r557, 124;
	mov.u32 	%r559, _ZZN3cub18CUB_300001_SM_10006detail6reduce28DeviceReduceSingleTileKernelINS2_10policy_hubIiyN4cuda3std3__44plusIvEEE10Policy1000EPaPiyS9_iiNS7_10__identityEEEvT0_T1_T2_T3_T4_T6_E12temp_storage;
	add.s32 	%r560, %r559, %r558;
	st.shared.u32 	[%r560+8], %r621;
$L__BB2_16:
	bar.sync 	0;
	setp.ne.s32 	%p74, %r2, 0;
	@%p74 bra 	$L__BB2_72;
	ld.shared.u32 	%r561, [_ZZN3cub18CUB_300001_SM_10006detail6reduce28DeviceReduceSingleTileKernelINS2_10policy_hubIiyN4cuda3std3__44plusIvEEE10Policy1000EPaPiyS9_iiNS7_10__identityEEEvT0_T1_T2_T3_T4_T6_E12temp_storage+12];
	add.s32 	%r562, %r561, %r621;
	ld.shared.u32 	%r563, [_ZZN3cub18CUB_300001_SM_10006detail6reduce28DeviceReduceSingleTileKernelINS2_10policy_hubIiyN4cuda3std3__44plusIvEEE10Policy1000EPaPiyS9_iiNS7_10__identityEEEvT0_T1_T2_T3_T4_T6_E12temp_storage+16];
	add.s32 	%r564, %r562, %r563;
	ld.shared.u32 	%r565, [_ZZN3cub18CUB_300001_SM_10006detail6reduce28DeviceReduceSingleTileKernelINS2_10policy_hubIiyN4cuda3std3__44plusIvEEE10Policy1000EPaPiyS9_iiNS7_10__identityEEEvT0_T1_T2_T3_T4_T6_E12temp_storage+20];
	add.s32 	%r566, %r564, %r565;
	ld.shared.u32 	%r567, [_ZZN3cub18CUB_300001_SM_10006detail6reduce28DeviceReduceSingleTileKernelINS2_10policy_hubIiyN4cuda3std3__44plusIvEEE10Policy1000EPaPiyS9_iiNS7_10__identityEEEvT0_T1_T2_T3_T4_T6_E12temp_storage+24];
	add.s32 	%r568, %r566, %r567;
	ld.shared.u32 	%r569, [_ZZN3cub18CUB_300001_SM_10006detail6reduce28DeviceReduceSingleTileKernelINS2_10policy_hubIiyN4cuda3std3__44plusIvEEE10Policy1000EPaPiyS9_iiNS7_10__identityEEEvT0_T1_T2_T3_T4_T6_E12temp_storage+28];
	add.s32 	%r570, %r568, %r569;
	ld.shared.u32 	%r571, [_ZZN3cub18CUB_300001_SM_10006detail6reduce28DeviceReduceSingleTileKernelINS2_10policy_hubIiyN4cuda3std3__44plusIvEEE10Policy1000EPaPiyS9_iiNS7_10__identityEEEvT0_T1_T2_T3_T4_T6_E12temp_storage+32];
	add.s32 	%r572, %r570, %r571;
	ld.shared.u32 	%r573, [_ZZN3cub18CUB_300001_SM_10006detail6reduce28DeviceReduceSingleTileKernelINS2_10policy_hubIiyN4cuda3std3__44plusIvEEE10Policy1000EPaPiyS9_iiNS7_10__identityEEEvT0_T1_T2_T3_T4_T6_E12temp_storage+36];
	add.s32 	%r621, %r572, %r573;
	bra.uni 	$L__BB2_72;
$L__BB2_18:
	// begin inline asm
	mov.u32 %r492, %laneid;
	// end inline asm
	and.b32  	%r518, %r2, 992;
	add.s32 	%r519, %r518, 32;
	setp.gt.u32 	%p58, %r519, %r1;
	not.b32 	%r520, %r518;
	add.s32 	%r521, %r1, %r520;
	selp.b32 	%r516, %r521, 31, %p58;
	mov.b32 	%r495, 1;
	mov.b32 	%r517, -1;
	// begin inline asm
	shfl.sync.down.b32 %r493, %r587, %r495, %r516, %r517;
	// end inline asm
	setp.lt.s32 	%p59, %r492, %r516;
	selp.b32 	%r522, %r493, 0, %p59;
	add.s32 	%r499, %r522, %r587;
	mov.b32 	%r500, 2;
	// begin inline asm
	shfl.sync.down.b32 %r498, %r499, %r500, %r516, %r517;
	// end inline asm
	add.s32 	%r523, %r492, 2;
	setp.gt.s32 	%p60, %r523, %r516;
	selp.b32 	%r524, 0, %r498, %p60;
	add.s32 	%r504, %r499, %r524;
	mov.b32 	%r505, 4;
	// begin inline asm
	shfl.sync.down.b32 %r503, %r504, %r505, %r516, %r517;
	// end inline asm
	add.s32 	%r525, %r492, 4;
	setp.gt.s32 	%p61, %r525, %r516;
	selp.b32 	%r526, 0, %r503, %p61;
	add.s32 	%r509, %r504, %r526;
	mov.b32 	%r510, 8;
	// begin inline asm
	shfl.sync.down.b32 %r508, %r509, %r510, %r516, %r517;
	// end inline asm
	add.s32 	%r527, %r492, 8;
	setp.gt.s32 	%p62, %r527, %r516;
	selp.b32 	%r528, 0, %r508, %p62;
	add.s32 	%r514, %r509, %r528;
	mov.b32 	%r515, 16;
	// begin inline asm
	shfl.sync.down.b32 %r513, %r514, %r515, %r516, %r517;
	// end inline asm
	add.s32 	%r529, %r492, 16;
	setp.gt.s32 	%p63, %r529, %r516;
	selp.b32 	%r530, 0, %r513, %p63;
	add.s32 	%r621, %r514, %r530;
	setp.ne.s32 	%p64, %r492, 0;
	@%p64 bra 	$L__BB2_20;
	shr.u32 	%r531, %r2, 3;
	and.b32  	%r532, %r531, 124;
	mov.u32 	%r533, _ZZN3cub18CUB_300001_SM_10006detail6reduce28DeviceReduceSingleTileKernelINS2_10policy_hubIiyN4cuda3std3__44plusIvEEE10Policy1000EPaPiyS9_iiNS7_10__identityEEEvT0_T1_T2_T3_T4_T6_E12temp_storage;
	add.s32 	%r534, %r533, %r532;
	st.shared.u32 	[%r534+8], %r621;
$L__BB2_20:
	bar.sync 	0;
	setp.ne.s32 	%p65, %r2, 0;
	@%p65 bra 	$L__BB2_72;
	setp.gt.u64 	%p66, %rd32, 32;
	ld.shared.u32 	%r535, [_ZZN3cub18CUB_300001_SM_10006detail6reduce28DeviceReduceSingleTileKernelINS2_10policy_hubIiyN4cuda3std3__44plusIvEEE10Policy1000EPaPiyS9_iiNS7_10__identityEEEvT0_T1_T2_T3_T4_T6_E12temp_storage+12];
	selp.b32 	%r536, %r535, 0, %p66;
	add.s32 	%r537, %r536, %r621;
	setp.gt.u64 	%p67, %rd32, 64;
	ld.shared.u32 	%r538, [_ZZN3cub18CUB_300001_SM_10006detail6reduce28DeviceReduceSingleTileKernelINS2_10policy_hubIiyN4cuda3std3__44plusIvEEE10Policy1000EPaPiyS9_iiNS7_10__identityEEEvT0_T1_T2_T3_T4_T6_E12temp_storage+16];
	selp.b32 	%r539, %r538, 0, %p67;
	add.s32 	%r540, %r537, %r539;
	setp.gt.u64 	%p68, %rd32, 96;
	ld.shared.u32 	%r541, [_ZZN3cub18CUB_300001_SM_10006detail6reduce28DeviceReduceSingleTileKernelINS2_10policy_hubIiyN4cuda3std3__44plusIvEEE10Policy1000EPaPiyS9_iiNS7_10__identityEEEvT0_T1_T2_T3_T4_T6_E12temp_storage+20];
	selp.b32 	%r542, %r541, 0, %p68;
	add.s32 	%r543, %r540, %r542;
	setp.gt.u64 	%p69, %rd32, 128;
	ld.shared.u32 	%r544, [_ZZN3cub18CUB_300001_SM_10006detail6reduce28DeviceReduceSingleTileKernelINS2_10policy_hubIiyN4cuda3std3__44plusIvEEE10Policy1000EPaPiyS9_iiNS7_10__identityEEEvT0_T1_T2_T3_T4_T6_E12temp_storage+24];
	selp.b32 	%r545, %r544, 0, %p69;
	add.s32 	%r546, %r543, %r545;
	setp.gt.u64 	%p70, %rd32, 160;
	ld.shared.u32 	%r547, [_ZZN3cub18CUB_300001_SM_10006detail6reduce28DeviceReduceSingleTileKernelINS2_10policy_hubIiyN4cuda3std3__44plusIvEEE10Policy1000EPaPiyS9_iiNS7_10__identityEEEvT0_T1_T2_T3_T4_T6_E12temp_storage+28];
	selp.b32 	%r548, %r547, 0, %p70;
	add.s32 	%r549, %r546, %r548;
	setp.gt.u64 	%p71, %rd32, 192;
	ld.shared.u32 	%r550, [_ZZN3cub18CUB_300001_SM_10006detail6reduce28DeviceReduceSingleTileKernelINS2_10policy_hubIiyN4cuda3std3__44plusIvEEE10Policy1000EPaPiyS9_iiNS7_10__identityEEEvT0_T1_T2_T3_T4_T6_E12temp_storage+32];
	selp.b32 	%r551, %r550, 0, %p71;
	add.s32 	%r552, %r549, %r551;
	setp.gt.u64 	%p72, %rd32, 224;
	ld.shared.u32 	%r553, [_ZZN3cub18CUB_300001_SM_10006detail6reduce28DeviceReduceSingleTileKernelINS2_10policy_hubIiyN4cuda3std3__44plusIvEEE10Policy1000EPaPiyS9_iiNS7_10__identityEEEvT0_T1_T2_T3_T4_T6_E12temp_storage+36];
	selp.b32 	%r554, %r553, 0, %p72;
	add.s32 	%r621, %r552, %r554;
	bra.uni 	$L__BB2_72;
$L__BB2_22:
	mov.u32 	%r27, %tid.x;
	shl.b32 	%r346, %r27, 2;
	cvt.u64.u32 	%rd92, %r346;
	add.s64 	%rd87, %rd31, %rd92;
	// begin inline asm
	ld.global.nc.u32 %r342, [%rd87];
	// end inline asm
	add.s64 	%rd88, %rd87, 1024;
	// begin inline asm
	ld.global.nc.u32 %r343, [%rd88];
	// end inline asm
	add.s64 	%rd89, %rd87, 2048;
	// begin inline asm
	ld.global.nc.u32 %r344, [%rd89];
	// end inline asm
	add.s64 	%rd90, %rd87, 3072;
	// begin inline asm
	ld.global.nc.u32 %r345, [%rd90];
	// end inline asm
	cvt.s32.s8 	%r347, %r342;
	shl.b32 	%r348, %r342, 16;
	shr.s32 	%r349, %r348, 24;
	shl.b32 	%r350, %r342, 8;
	shr.s32 	%r351, %r350, 24;
	shr.s32 	%r352, %r342, 24;
	cvt.s32.s8 	%r353, %r343;
	shl.b32 	%r354, %r343, 16;
	shr.s32 	%r355, %r354, 24;
	shl.b32 	%r356, %r343, 8;
	shr.s32 	%r357, %r356, 24;
	shr.s32 	%r358, %r343, 24;
	cvt.s32.s8 	%r359, %r344;
	shl.b32 	%r360, %r344, 16;
	shr.s32 	%r361, %r360, 24;
	shl.b32 	%r362, %r344, 8;
	shr.s32 	%r363, %r362, 24;
	shr.s32 	%r364, %r344, 24;
	cvt.s32.s8 	%r365, %r345;
	shl.b32 	%r366, %r345, 16;
	shr.s32 	%r367, %r366, 24;
	shl.b32 	%r368, %r345, 8;
	shr.s32 	%r369, %r368, 24;
	shr.s32 	%r370, %r345, 24;
	add.s32 	%r371, %r349, %r347;
	add.s32 	%r372, %r351, %r371;
	add.s32 	%r373, %r352, %r372;
	add.s32 	%r374, %r353, %r373;
	add.s32 	%r375, %r355, %r374;
	add.s32 	%r376, %r357, %r375;
	add.s32 	%r377, %r358, %r376;
	add.s32 	%r378, %r359, %r377;
	add.s32 	%r379, %r361, %r378;
	add.s32 	%r380, %r363, %r379;
	add.s32 	%r381, %r364, %r380;
	add.s32 	%r382, %r365, %r381;
	add.s32 	%r383, %r367, %r382;
	add.s32 	%r384, %r369, %r383;
	add.s32 	%r598, %r370, %r384;
	add.s64 	%rd6, %rd32, -4096;
	setp.lt.u64 	%p40, %rd6, 4096;
	mov.b64 	%rd119, 4096;
	@%p40 bra 	$L__BB2_26;
	mov.b64 	%rd119, 4096;
$L__BB2_24:
	add.s64 	%rd94, %rd87, %rd119;
	// begin inline asm
	ld.global.nc.u32 %r385, [%rd94];
	// end inline asm
	add.s64 	%rd95, %rd94, 1024;
	// begin inline asm
	ld.global.nc.u32 %r386, [%rd95];
	// end inline asm
	add.s64 	%rd96, %rd94, 2048;
	// begin inline asm
	ld.global.nc.u32 %r387, [%rd96];
	// end inline asm
	add.s64 	%rd97, %rd94, 3072;
	// begin inline asm
	ld.global.nc.u32 %r388, [%rd97];
	// end inline asm
	cvt.s32.s8 	%r389, %r385;
	shl.b32 	%r390, %r385, 16;
	shr.s32 	%r391, %r390, 24;
	shl.b32 	%r392, %r385, 8;
	shr.s32 	%r393, %r392, 24;
	shr.s32 	%r394, %r385, 24;
	cvt.s32.s8 	%r395, %r386;
	shl.b32 	%r396, %r386, 16;
	shr.s32 	%r397, %r396, 24;
	shl.b32 	%r398, %r386, 8;
	shr.s32 	%r399, %r398, 24;
	shr.s32 	%r400, %r386, 24;
	cvt.s32.s8 	%r401, %r387;
	shl.b32 	%r402, %r387, 16;
	shr.s32 	%r403, %r402, 24;
	shl.b32 	%r404, %r387, 8;
	shr.s32 	%r405, %r404, 24;
	shr.s32 	%r406, %r387, 24;
	cvt.s32.s8 	%r407, %r388;
	shl.b32 	%r408, %r388, 16;
	shr.s32 	%r409, %r408, 24;
	shl.b32 	%r410, %r388, 8;
	shr.s32 	%r411, %r410, 24;
	shr.s32 	%r412, %r388, 24;
	add.s32 	%r413, %r389, %r598;
	add.s32 	%r414, %r391, %r413;
	add.s32 	%r415, %r393, %r414;
	add.s32 	%r416, %r394, %r415;
	add.s32 	%r417, %r395, %r416;
	add.s32 	%r418, %r397, %r417;
	add.s32 	%r419, %r399, %r418;
	add.s32 	%r420, %r400, %r419;
	add.s32 	%r421, %r401, %r420;
	add.s32 	%r422, %r403, %r421;
	add.s32 	%r423, %r405, %r422;
	add.s32 	%r424, %r406, %r423;
	add.s32 	%r425, %r407, %r424;
	add.s32 	%r426, %r409, %r425;
	add.s32 	%r427, %r411, %r426;
	add.s32 	%r598, %r412, %r427;
	sub.s64 	%rd98, %rd32, %rd119;
	setp.lt.u64 	%p41, %rd98, 4096;
	@%p41 bra 	$L__BB2_34;
	add.s64 	%rd119, %rd119, 4096;
	setp.le.u64 	%p42, %rd119, %rd6;
	@%p42 bra 	$L__BB2_24;
$L__BB2_26:
	setp.le.u64 	%p43, %rd32, %rd119;
	@%p43 bra 	$L__BB2_34;
	cvt.u32.u64 	%r428, %rd119;
	cvt.u32.u64 	%r429, %rd32;
	sub.s32 	%r32, %r429, %r428;
	setp.ge.s32 	%p44, %r27, %r32;
	@%p44 bra 	$L__BB2_34;
	not.b32 	%r432, %r27;
	add.s32 	%r433, %r432, %r429;
	sub.s32 	%r33, %r433, %r428;
	and.b32  	%r435, %r33, 768;
	setp.eq.s32 	%p45, %r435, 768;
	mov.u32 	%r593, %r27;
	@%p45 bra 	$L__BB2_31;
	cvt.u64.u32 	%rd99, %r27;
	add.s64 	%rd100, %rd119, %rd99;
	add.s64 	%rd120, %rd31, %rd100;
	shr.u32 	%r436, %r33, 8;
	add.s32 	%r437, %r436, 1;
	and.b32  	%r438, %r437, 3;
	neg.s32 	%r590, %r438;
	mov.u32 	%r593, %r27;
$L__BB2_30:
	.pragma "nounroll";
	// begin inline asm
	{   .reg .u8 datum;    ld.global.nc.u8 datum, [%rd120];    cvt.u16.u8 %rs44, datum;}
	// end inline asm
	cvt.u32.u16 	%r439, %rs44;
	cvt.s32.s8 	%r440, %r439;
	add.s32 	%r598, %r440, %r598;
	add.s32 	%r593, %r593, 256;
	add.s64 	%rd120, %rd120, 256;
	add.s32 	%r590, %r590, 1;
	setp.ne.s32 	%p46, %r590, 0;
	@%p46 bra 	$L__BB2_30;
$L__BB2_31:
	setp.lt.u32 	%p47, %r33, 768;
	@%p47 bra 	$L__BB2_34;
	cvt.u64.u32 	%rd102, %r593;
	add.s64 	%rd103, %rd119, %rd102;
	add.s64 	%rd121, %rd31, %rd103;
$L__BB2_33:
	// begin inline asm
	{   .reg .u8 datum;    ld.global.nc.u8 datum, [%rd121];    cvt.u16.u8 %rs45, datum;}
	// end inline asm
	cvt.u32.u16 	%r441, %rs45;
	cvt.s32.s8 	%r442, %r441;
	add.s32 	%r443, %r442, %r598;
	add.s64 	%rd105, %rd121, 256;
	// begin inline asm
	{   .reg .u8 datum;    ld.global.nc.u8 datum, [%rd105];    cvt.u16.u8 %rs46, datum;}
	// end inline asm
	cvt.u32.u16 	%r444, %rs46;
	cvt.s32.s8 	%r445, %r444;
	add.s32 	%r446, %r445, %r443;
	add.s64 	%rd106, %rd121, 512;
	// begin inline asm
	{   .reg .u8 datum;    ld.global.nc.u8 datum, [%rd106];    cvt.u16.u8 %rs47, datum;}
	// end inline asm
	cvt.u32.u16 	%r447, %rs47;
	cvt.s32.s8 	%r448, %r447;
	add.s32 	%r449, %r448, %r446;
	add.s64 	%rd107, %rd121, 768;
	// begin inline asm
	{   .reg .u8 datum;    ld.global.nc.u8 datum, [%rd107];    cvt.u16.u8 %rs48, datum;}
	// end inline asm
	cvt.u32.u16 	%r450, %rs48;
	cvt.s32.s8 	%r451, %r450;
	add.s32 	%r598, %r451, %r449;
	add.s32 	%r593, %r593, 1024;
	add.s64 	%rd121, %rd121, 1024;
	setp.lt.s32 	%p48, %r593, %r32;
	@%p48 bra 	$L__BB2_33;
$L__BB2_34:
	// begin inline asm
	mov.u32 %r452, %laneid;
	// end inline asm
	mov.b32 	%r453, -1;
	redux.sync.add.s32 %r621, %r598, %r453;
	setp.ne.s32 	%p49, %r452, 0;
	@%p49 bra 	$L__BB2_36;
	shr.u32 	%r454, %r27, 3;
	and.b32  	%r455, %r454, 124;
	mov.u32 	%r456, _ZZN3cub18CUB_300001_SM_10006detail6reduce28DeviceReduceSingleTileKernelINS2_10policy_hubIiyN4cuda3std3__44plusIvEEE10Policy1000EPaPiyS9_iiNS7_10__identityEEEvT0_T1_T2_T3_T4_T6_E12temp_storage;
	add.s32 	%r457, %r456, %r455;
	st.shared.u32 	[%r457+8], %r621;
$L__BB2_36:
	bar.sync 	0;
	setp.ne.s32 	%p50, %r27, 0;
	@%p50 bra 	$L__BB2_72;
	ld.shared.u32 	%r458, [_ZZN3cub18CUB_300001_SM_10006detail6reduce28DeviceReduceSingleTileKernelINS2_10policy_hubIiyN4cuda3std3__44plusIvEEE10Policy1000EPaPiyS9_iiNS7_10__identityEEEvT0_T1_T2_T3_T4_T6_E12temp_storage+12];
	add.s32 	%r459, %r458, %r621;
	ld.shared.u32 	%r460, [_ZZN3cub18CUB_300001_SM_10006detail6reduce28DeviceReduceSingleTileKernelINS2_10policy_hubIiyN4cuda3std3__44plusIvEEE10Policy1000EPaPiyS9_iiNS7_10__identityEEEvT0_T1_T2_T3_T4_T6_E12temp_storage+16];
	add.s32 	%r461, %r459, %r460;
	ld.shared.u32 	%r462, [_ZZN3cub18CUB_300001_SM_10006detail6reduce28DeviceReduceSingleTileKernelINS2_10policy_hubIiyN4cuda3std3__44plusIvEEE10Policy1000EPaPiyS9_iiNS7_10__identityEEEvT0_T1_T2_T3_T4_T6_E12temp_storage+20];
	add.s32 	%r463, %r461, %r462;
	ld.shared.u32 	%r464, [_ZZN3cub18CUB_300001_SM_10006detail6reduce28DeviceReduceSingleTileKernelINS2_10policy_hubIiyN4cuda3std3__44plusIvEEE10Policy1000EPaPiyS9_iiNS7_10__identityEEEvT0_T1_T2_T3_T4_T6_E12temp_storage+24];
	add.s32 	%r465, %r463, %r464;
	ld.shared.u32 	%r466, [_ZZN3cub18CUB_300001_SM_10006detail6reduce28DeviceReduceSingleTileKernelINS2_10policy_hubIiyN4cuda3std3__44plusIvEEE10Policy1000EPaPiyS9_iiNS7_10__identityEEEvT0_T1_T2_T3_T4_T6_E12temp_storage+28];
	add.s32 	%r467, %r465, %r466;
	ld.shared.u32 	%r468, [_ZZN3cub18CUB_300001_SM_10006detail6reduce28DeviceReduceSingleTileKernelINS2_10policy_hubIiyN4cuda3std3__44plusIvEEE10Policy1000EPaPiyS9_iiNS7_10__identityEEEvT0_T1_T2_T3_T4_T6_E12temp_storage+32];
	add.s32 	%r469, %r467, %r468;
	ld.shared.u32 	%r470, [_ZZN3cub18CUB_300001_SM_10006detail6reduce28DeviceReduceSingleTileKernelINS2_10policy_hubIiyN4cuda3std3__44plusIvEEE10Policy1000EPaPiyS9_iiNS7_10__identityEEEvT0_T1_T2_T3_T4_T6_E12temp_storage+36];
	add.s32 	%r621, %r469, %r470;
	bra.uni 	$L__BB2_72;
$L__BB2_38:
	setp.gt.u64 	%p3, %rd32, 4095;
	@%p3 bra 	$L__BB2_56;
	cvt.u32.u64 	%r51, %rd32;
	mov.u32 	%r52, %tid.x;
	setp.ge.u32 	%p15, %r52, %r51;
	mov.b32 	%r609, 0;
	mov.u32 	%r604, %r52;
	@%p15 bra 	$L__BB2_41;
	cvt.u64.u32 	%rd79, %r52;
	add.s64 	%rd78, %rd31, %rd79;
	// begin inline asm
	{   .reg .u8 datum;    ld.global.nc.u8 datum, [%rd78];    cvt.u16.u8 %rs38, datum;}
	// end inline asm
	cvt.u32.u16 	%r240, %rs38;
	cvt.s32.s8 	%r609, %r240;
	add.s32 	%r604, %r52, 256;
$L__BB2_41:
	setp.ge.u32 	%p16, %r604, %r51;
	@%p16 bra 	$L__BB2_47;
	not.b32 	%r242, %r604;
	add.s32 	%r57, %r242, %r51;
	and.b32  	%r243, %r57, 768;
	setp.eq.s32 	%p17, %r243, 768;
	@%p17 bra 	$L__BB2_45;
	cvt.u64.u32 	%rd80, %r604;
	add.s64 	%rd122, %rd31, %rd80;
	shr.u32 	%r244, %r57, 8;
	add.s32 	%r245, %r244, 1;
	and.b32  	%r246, %r245, 3;
	neg.s32 	%r601, %r246;
$L__BB2_44:
	.pragma "nounroll";
	// begin inline asm
	{   .reg .u8 datum;    ld.global.nc.u8 datum, [%rd122];    cvt.u16.u8 %rs39, datum;}
	// end inline asm
	cvt.u32.u16 	%r247, %rs39;
	cvt.s32.s8 	%r248, %r247;
	add.s32 	%r609, %r248, %r609;
	add.s32 	%r604, %r604, 256;
	add.s64 	%rd122, %rd122, 256;
	add.s32 	%r601, %r601, 1;
	setp.ne.s32 	%p18, %r601, 0;
	@%p18 bra 	$L__BB2_44;
$L__BB2_45:
	setp.lt.u32 	%p19, %r57, 768;
	@%p19 bra 	$L__BB2_47;
$L__BB2_46:
	cvt.s64.s32 	%rd86, %r604;
	add.s64 	%rd82, %rd31, %rd86;
	// begin inline asm
	{   .reg .u8 datum;    ld.global.nc.u8 datum, [%rd82];    cvt.u16.u8 %rs40, datum;}
	// end inline asm
	cvt.u32.u16 	%r249, %rs40;
	cvt.s32.s8 	%r250, %r249;
	add.s32 	%r251, %r250, %r609;
	add.s64 	%rd83, %rd82, 256;
	// begin inline asm
	{   .reg .u8 datum;    ld.global.nc.u8 datum, [%rd83];    cvt.u16.u8 %rs41, datum;}
	// end inline asm
	cvt.u32.u16 	%r252, %rs41;
	cvt.s32.s8 	%r253, %r252;
	add.s32 	%r254, %r253, %r251;
	add.s64 	%rd84, %rd82, 512;
	// begin inline asm
	{   .reg .u8 datum;    ld.global.nc.u8 datum, [%rd84];    cvt.u16.u8 %rs42, datum;}
	// end inline asm
	cvt.u32.u16 	%r255, %rs42;
	cvt.s32.s8 	%r256, %r255;
	add.s32 	%r257, %r256, %r254;
	add.s64 	%rd85, %rd82, 768;
	// begin inline asm
	{   .reg .u8 datum;    ld.global.nc.u8 datum, [%rd85];    cvt.u16.u8 %rs43, datum;}
	// end inline asm
	cvt.u32.u16 	%r258, %rs43;
	cvt.s32.s8 	%r259, %r258;
	add.s32 	%r609, %r259, %r257;
	add.s32 	%r604, %r604, 1024;
	setp.lt.s32 	%p20, %r604, %r51;
	@%p20 bra 	$L__BB2_46;
$L__BB2_47:
	setp.lt.u64 	%p21, %rd32, 256;
	@%p21 bra 	$L__BB2_52;
	// begin inline asm
	mov.u32 %r323, %laneid;
	// end inline asm
	mov.b32 	%r324, -1;
	redux.sync.add.s32 %r621, %r609, %r324;
	setp.ne.s32 	%p37, %r323, 0;
	@%p37 bra 	$L__BB2_50;
	shr.u32 	%r325, %r52, 3;
	and.b32  	%r326, %r325, 124;
	mov.u32 	%r327, _ZZN3cub18CUB_300001_SM_10006detail6reduce28DeviceReduceSingleTileKernelINS2_10policy_hubIiyN4cuda3std3__44plusIvEEE10Policy1000EPaPiyS9_iiNS7_10__identityEEEvT0_T1_T2_T3_T4_T6_E12temp_storage;
	add.s32 	%r328, %r327, %r326;
	st.shared.u32 	[%r328+8], %r621;
$L__BB2_50:
	bar.sync 	0;
	setp.ne.s32 	%p38, %r52, 0;
	@%p38 bra 	$L__BB2_72;
	ld.shared.u32 	%r329, [_ZZN3cub18CUB_300001_SM_10006detail6reduce28DeviceReduceSingleTileKernelINS2_10policy_hubIiyN4cuda3std3__44plusIvEEE10Policy1000EPaPiyS9_iiNS7_10__identityEEEvT0_T1_T2_T3_T4_T6_E12temp_storage+12];
	add.s32 	%r330, %r329, %r621;
	ld.shared.u32 	%r331, [_ZZN3cub18CUB_300001_SM_10006detail6reduce28DeviceReduceSingleTileKernelINS2_10policy_hubIiyN4cuda3std3__44plusIvEEE10Policy1000EPaPiyS9_iiNS7_10__identityEEEvT0_T1_T2_T3_T4_T6_E12temp_storage+16];
	add.s32 	%r332, %r330, %r331;
	ld.shared.u32 	%r333, [_ZZN3cub18CUB_300001_SM_10006detail6reduce28DeviceReduceSingleTileKernelINS2_10policy_hubIiyN4cuda3std3__44plusIvEEE10Policy1000EPaPiyS9_iiNS7_10__identityEEEvT0_T1_T2_T3_T4_T6_E12temp_storage+20];
	add.s32 	%r334, %r332, %r333;
	ld.shared.u32 	%r335, [_ZZN3cub18CUB_300001_SM_10006detail6reduce28DeviceReduceSingleTileKernelINS2_10policy_hubIiyN4cuda3std3__44plusIvEEE10Policy1000EPaPiyS9_iiNS7_10__identityEEEvT0_T1_T2_T3_T4_T6_E12temp_storage+24];
	add.s32 	%r336, %r334, %r335;
	ld.shared.u32 	%r337, [_ZZN3cub18CUB_300001_SM_10006detail6reduce28DeviceReduceSingleTileKernelINS2_10policy_hubIiyN4cuda3std3__44plusIvEEE10Policy1000EPaPiyS9_iiNS7_10__identityEEEvT0_T1_T2_T3_T4_T6_E12temp_storage+28];
	add.s32 	%r338, %r336, %r337;
	ld.shared.u32 	%r339, [_ZZN3cub18CUB_300001_SM_10006detail6reduce28DeviceReduceSingleTileKernelINS2_10policy_hubIiyN4cuda3std3__44plusIvEEE10Policy1000EPaPiyS9_iiNS7_10__identityEEEvT0_T1_T2_T3_T4_T6_E12temp_storage+32];
	add.s32 	%r340, %r338, %r339;
	ld.shared.u32 	%r341, [_ZZN3cub18CUB_300001_SM_10006detail6reduce28DeviceReduceSingleTileKernelINS2_10policy_hubIiyN4cuda3std3__44plusIvEEE10Policy1000EPaPiyS9_iiNS7_10__identityEEEvT0_T1_T2_T3_T4_T6_E12temp_storage+36];
	add.s32 	%r621, %r340, %r341;
	bra.uni 	$L__BB2_72;
$L__BB2_52:
	// begin inline asm
	mov.u32 %r260, %laneid;
	// end inline asm
	and.b32  	%r286, %r52, 992;
	add.s32 	%r287, %r286, 32;
	setp.gt.u32 	%p22, %r287, %r51;
	not.b32 	%r288, %r286;
	add.s32 	%r289, %r51, %r288;
	selp.b32 	%r284, %r289, 31, %p22;
	mov.b32 	%r263, 1;
	mov.b32 	%r285, -1;
	// begin inline asm
	shfl.sync.down.b32 %r261, %r609, %r263, %r284, %r285;
	// end inline asm
	setp.lt.s32 	%p23, %r260, %r284;
	selp.b32 	%r290, %r261, 0, %p23;
	add.s32 	%r267, %r290, %r609;
	mov.b32 	%r268, 2;
	// begin inline asm
	shfl.sync.down.b32 %r266, %r267, %r268, %r284, %r285;
	// end inline asm
	add.s32 	%r291, %r260, 2;
	setp.gt.s32 	%p24, %r291, %r284;
	selp.b32 	%r292, 0, %r266, %p24;
	add.s32 	%r272, %r267, %r292;
	mov.b32 	%r273, 4;
	// begin inline asm
	shfl.sync.down.b32 %r271, %r272, %r273, %r284, %r285;
	// end inline asm
	add.s32 	%r293, %r260, 4;
	setp.gt.s32 	%p25, %r293, %r284;
	selp.b32 	%r294, 0, %r271, %p25;
	add.s32 	%r277, %r272, %r294;
	mov.b32 	%r278, 8;
	// begin inline asm
	shfl.sync.down.b32 %r276, %r277, %r278, %r284, %r285;
	// end inline asm
	add.s32 	%r295, %r260, 8;
	setp.gt.s32 	%p26, %r295, %r284;
	selp.b32 	%r296, 0, %r276, %p26;
	add.s32 	%r282, %r277, %r296;
	mov.b32 	%r283, 16;
	// begin inline asm
	shfl.sync.down.b32 %r281, %r282, %r283, %r284, %r285;
	// end inline asm
	add.s32 	%r297, %r260, 16;
	setp.gt.s32 	%p27, %r297, %r284;
	selp.b32 	%r298, 0, %r281, %p27;
	add.s32 	%r621, %r282, %r298;
	setp.ne.s32 	%p28, %r260, 0;
	@%p28 bra 	$L__BB2_54;
	shr.u32 	%r299, %r52, 3;
	and.b32  	%r300, %r299, 124;
	mov.u32 	%r301, _ZZN3cub18CUB_300001_SM_10006detail6reduce28DeviceReduceSingleTileKernelINS2_10policy_hubIiyN4cuda3std3__44plusIvEEE10Policy1000EPaPiyS9_iiNS7_10__identityEEEvT0_T1_T2_T3_T4_T6_E12temp_storage;
	add.s32 	%r302, %r301, %r300;
	st.shared.u32 	[%r302+8], %r621;
$L__BB2_54:
	bar.sync 	0;
	setp.ne.s32 	%p29, %r52, 0;
	@%p29 bra 	$L__BB2_72;
	setp.gt.u64 	%p30, %rd32, 32;
	ld.shared.u32 	%r303, [_ZZN3cub18CUB_300001_SM_10006detail6reduce28DeviceReduceSingleTileKernelINS2_10policy_hubIiyN4cuda3std3__44plusIvEEE10Policy1000EPaPiyS9_iiNS7_10__identityEEEvT0_T1_T2_T3_T4_T6_E12temp_storage+12];
	selp.b32 	%r304, %r303, 0, %p30;
	add.s32 	%r305, %r304, %r621;
	setp.gt.u64 	%p31, %rd32, 64;
	ld.shared.u32 	%r306, [_ZZN3cub18CUB_300001_SM_10006detail6reduce28DeviceReduceSingleTileKernelINS2_10policy_hubIiyN4cuda3std3__44plusIvEEE10Policy1000EPaPiyS9_iiNS7_10__identityEEEvT0_T1_T2_T3_T4_T6_E12temp_storage+16];
	selp.b32 	%r307, %r306, 0, %p31;
	add.s32 	%r308, %r305, %r307;
	setp.gt.u64 	%p32, %rd32, 96;
	ld.shared.u32 	%r309, [_ZZN3cub18CUB_300001_SM_10006detail6reduce28DeviceReduceSingleTileKernelINS2_10policy_hubIiyN4cuda3std3__44plusIvEEE10Policy1000EPaPiyS9_iiNS7_10__identityEEEvT0_T1_T2_T3_T4_T6_E12temp_storage+20];
	selp.b32 	%r310, %r309, 0, %p32;
	add.s32 	%r311, %r308, %r310;
	setp.gt.u64 	%p33, %rd32, 128;
	ld.shared.u32 	%r312, [_ZZN3cub18CUB_300001_SM_10006detail6reduce28DeviceReduceSingleTileKernelINS2_10policy_hubIiyN4cuda3std3__44plusIvEEE10Policy1000EPaPiyS9_iiNS7_10__identityEEEvT0_T1_T2_T3_T4_T6_E12temp_storage+24];
	selp.b32 	%r313, %r312, 0, %p33;
	add.s32 	%r314, %r311, %r313;
	setp.gt.u64 	%p34, %rd32, 160;
	ld.shared.u32 	%r315, [_ZZN3cub18CUB_300001_SM_10006detail6reduce28DeviceReduceSingleTileKernelINS2_10policy_hubIiyN4cuda3std3__44plusIvEEE10Policy1000EPaPiyS9_iiNS7_10__identityEEEvT0_T1_T2_T3_T4_T6_E12temp_storage+28];
	selp.b32 	%r316, %r315, 0, %p34;
	add.s32 	%r317, %r314, %r316;
	setp.gt.u64 	%p35, %rd32, 192;
	ld.shared.u32 	%r318, [_ZZN3cub18CUB_300001_SM_10006detail6reduce28DeviceReduceSingleTileKernelINS2_10policy_hubIiyN4cuda3std3__44plusIvEEE10Policy1000EPaPiyS9_iiNS7_10__identityEEEvT0_T1_T2_T3_T4_T6_E12temp_storage+32];
	selp.b32 	%r319, %r318, 0, %p35;
	add.s32 	%r320, %r317, %r319;
	setp.gt.u64 	%p36, %rd32, 224;
	ld.shared.u32 	%r321, [_ZZN3cub18CUB_300001_SM_10006detail6reduce28DeviceReduceSingleTileKernelINS2_10policy_hubIiyN4cuda3std3__44plusIvEEE10Policy1000EPaPiyS9_iiNS7_10__identityEEEvT0_T1_T2_T3_T4_T6_E12temp_storage+36];
	selp.b32 	%r322, %r321, 0, %p36;
	add.s32 	%r621, %r320, %r322;
	bra.uni 	$L__BB2_72;
$L__BB2_56:
	mov.u32 	%r77, %tid.x;
	cvt.u64.u32 	%rd19, %r77;
	add.s64 	%rd35, %rd31, %rd19;
	// begin inline asm
	{   .reg .u8 datum;    ld.global.nc.u8 datum, [%rd35];    cvt.u16.u8 %rs1, datum;}
	// end inline asm
	cvt.u32.u16 	%r103, %rs1;
	cvt.s32.s8 	%r104, %r103;
	add.s64 	%rd36, %rd35, 256;
	// begin inline asm
	{   .reg .u8 datum;    ld.global.nc.u8 datum, [%rd36];    cvt.u16.u8 %rs2, datum;}
	// end inline asm
	cvt.u32.u16 	%r105, %rs2;
	cvt.s32.s8 	%r106, %r105;
	add.s64 	%rd37, %rd35, 512;
	// begin inline asm
	{   .reg .u8 datum;    ld.global.nc.u8 datum, [%rd37];    cvt.u16.u8 %rs3, datum;}
	// end inline asm
	cvt.u32.u16 	%r107, %rs3;
	cvt.s32.s8 	%r108, %r107;
	add.s64 	%rd38, %rd35, 768;
	// begin inline asm
	{   .reg .u8 datum;    ld.global.nc.u8 datum, [%rd38];    cvt.u16.u8 %rs4, datum;}
	// end inline asm
	cvt.u32.u16 	%r109, %rs4;
	cvt.s32.s8 	%r110, %r109;
	add.s64 	%rd39, %rd35, 1024;
	// begin inline asm
	{   .reg .u8 datum;    ld.global.nc.u8 datum, [%rd39];    cvt.u16.u8 %rs5, datum;}
	// end inline asm
	cvt.u32.u16 	%r111, %rs5;
	cvt.s32.s8 	%r112, %r111;
	add.s64 	%rd40, %rd35, 1280;
	// begin inline asm
	{   .reg .u8 datum;    ld.global.nc.u8 datum, [%rd40];    cvt.u16.u8 %rs6, datum;}
	// end inline asm
	cvt.u32.u16 	%r113, %rs6;
	cvt.s32.s8 	%r114, %r113;
	add.s64 	%rd41, %rd35, 1536;
	// begin inline asm
	{   .reg .u8 datum;    ld.global.nc.u8 datum, [%rd41];    cvt.u16.u8 %rs7, datum;}
	// end inline asm
	cvt.u32.u16 	%r115, %rs7;
	cvt.s32.s8 	%r116, %r115;
	add.s64 	%rd42, %rd35, 1792;
	// begin inline asm
	{   .reg .u8 datum;    ld.global.nc.u8 datum, [%rd42];    cvt.u16.u8 %rs8, datum;}
	// end inline asm
	cvt.u32.u16 	%r117, %rs8;
	cvt.s32.s8 	%r118, %r117;
	add.s64 	%rd43, %rd35, 2048;
	// begin inline asm
	{   .reg .u8 datum;    ld.global.nc.u8 datum, [%rd43];    cvt.u16.u8 %rs9, datum;}
	// end inline asm
	cvt.u32.u16 	%r119, %rs9;
	cvt.s32.s8 	%r120, %r119;
	add.s64 	%rd44, %rd35, 2304;
	// begin inline asm
	{   .reg .u8 datum;    ld.global.nc.u8 datum, [%rd44];    cvt.u16.u8 %rs10, datum;}
	// end inline asm
	cvt.u32.u16 	%r121, %rs10;
	cvt.s32.s8 	%r122, %r121;
	add.s64 	%rd45, %rd35, 2560;
	// begin inline asm
	{   .reg .u8 datum;    ld.global.nc.u8 datum, [%rd45];    cvt.u16.u8 %rs11, datum;}
	// end inline asm
	cvt.u32.u16 	%r123, %rs11;
	cvt.s32.s8 	%r124, %r123;
	add.s64 	%rd46, %rd35, 2816;
	// begin inline asm
	{   .reg .u8 datum;    ld.global.nc.u8 datum, [%rd46];    cvt.u16.u8 %rs12, datum;}
	// end inline asm
	cvt.u32.u16 	%r125, %rs12;
	cvt.s32.s8 	%r126, %r125;
	add.s64 	%rd47, %rd35, 3072;
	// begin inline asm
	{   .reg .u8 datum;    ld.global.nc.u8 datum, [%rd47];    cvt.u16.u8 %rs13, datum;}
	// end inline asm
	cvt.u32.u16 	%r127, %rs13;
	cvt.s32.s8 	%r128, %r127;
	add.s64 	%rd48, %rd35, 3328;
	// begin inline asm
	{   .reg .u8 datum;    ld.global.nc.u8 datum, [%rd48];    cvt.u16.u8 %rs14, datum;}
	// end inline asm
	cvt.u32.u16 	%r129, %rs14;
	cvt.s32.s8 	%r130, %r129;
	add.s64 	%rd49, %rd35, 3584;
	// begin inline asm
	{   .reg .u8 datum;    ld.global.nc.u8 datum, [%rd49];    cvt.u16.u8 %rs15, datum;}
	// end inline asm
	cvt.u32.u16 	%r131, %rs15;
	cvt.s32.s8 	%r132, %r131;
	add.s64 	%rd50, %rd35, 3840;
	// begin inline asm
	{   .reg .u8 datum;    ld.global.nc.u8 datum, [%rd50];    cvt.u16.u8 %rs16, datum;}
	// end inline asm
	cvt.u32.u16 	%r133, %rs16;
	cvt.s32.s8 	%r134, %r133;
	add.s32 	%r135, %r106, %r104;
	add.s32 	%r136, %r108, %r135;
	add.s32 	%r137, %r110, %r136;
	add.s32 	%r138, %r112, %r137;
	add.s32 	%r139, %r114, %r138;
	add.s32 	%r140, %r116, %r139;
	add.s32 	%r141, %r118, %r140;
	add.s32 	%r142, %r120, %r141;
	add.s32 	%r143, %r122, %r142;
	add.s32 	%r144, %r124, %r143;
	add.s32 	%r145, %r126, %r144;
	add.s32 	%r146, %r128, %r145;
	add.s32 	%r147, %r130, %r146;
	add.s32 	%r148, %r132, %r147;
	add.s32 	%r620, %r134, %r148;
	add.s64 	%rd21, %rd32, -4096;
	setp.lt.u64 	%p4, %rd21, 4096;
	mov.b64 	%rd124, 4096;
	@%p4 bra 	$L__BB2_60;
	mov.b64 	%rd124, 4096;
$L__BB2_58:
	add.s64 	%rd53, %rd35, %rd124;
	// begin inline asm
	{   .reg .u8 datum;    ld.global.nc.u8 datum, [%rd53];    cvt.u16.u8 %rs17, datum;}
	// end inline asm
	cvt.u32.u16 	%r149, %rs17;
	cvt.s32.s8 	%r150, %r149;
	add.s64 	%rd54, %rd53, 256;
	// begin inline asm
	{   .reg .u8 datum;    ld.global.nc.u8 datum, [%rd54];    cvt.u16.u8 %rs18, datum;}
	// end inline asm
	cvt.u32.u16 	%r151, %rs18;
	cvt.s32.s8 	%r152, %r151;
	add.s64 	%rd55, %rd53, 512;
	// begin inline asm
	{   .reg .u8 datum;    ld.global.nc.u8 datum, [%rd55];    cvt.u16.u8 %rs19, datum;}
	// end inline asm
	cvt.u32.u16 	%r153, %rs19;
	cvt.s32.s8 	%r154, %r153;
	add.s64 	%rd56, %rd53, 768;
	// begin inline asm
	{   .reg .u8 datum;    ld.global.nc.u8 datum, [%rd56];    cvt.u16.u8 %rs20, datum;}
	// end inline asm
	cvt.u32.u16 	%r155, %rs20;
	cvt.s32.s8 	%r156, %r155;
	add.s64 	%rd57, %rd53, 1024;
	// begin inline asm
	{   .reg .u8 datum;    ld.global.nc.u8 datum, [%rd57];    cvt.u16.u8 %rs21, datum;}
	// end inline asm
	cvt.u32.u16 	%r157, %rs21;
	cvt.s32.s8 	%r158, %r157;
	add.s64 	%rd58, %rd53, 1280;
	// begin inline asm
	{   .reg .u8 datum;    ld.global.nc.u8 datum, [%rd58];    cvt.u16.u8 %rs22, datum;}
	// end inline asm
	cvt.u32.u16 	%r159, %rs22;
	cvt.s32.s8 	%r160, %r159;
	add.s64 	%rd59, %rd53, 1536;
	// begin inline asm
	{   .reg .u8 datum;    ld.global.nc.u8 datum, [%rd59];    cvt.u16.u8 %rs23, datum;}
	// end inline asm
	cvt.u32.u16 	%r161, %rs23;
	cvt.s32.s8 	%r162, %r161;
	add.s64 	%rd60, %rd53, 1792;
	// begin inline asm
	{   .reg .u8 datum;    ld.global.nc.u8 datum, [%rd60];    cvt.u16.u8 %rs24, datum;}
	// end inline asm
	cvt.u32.u16 	%r163, %rs24;
	cvt.s32.s8 	%r164, %r163;
	add.s64 	%rd61, %rd53, 2048;
	// begin inline asm
	{   .reg .u8 datum;    ld.global.nc.u8 datum, [%rd61];    cvt.u16.u8 %rs25, datum;}
	// end inline asm
	cvt.u32.u16 	%r165, %rs25;
	cvt.s32.s8 	%r166, %r165;
	add.s64 	%rd62, %rd53, 2304;
	// begin inline asm
	{   .reg .u8 datum;    ld.global.nc.u8 datum, [%rd62];    cvt.u16.u8 %rs26, datum;}
	// end inline asm
	cvt.u32.u16 	%r167, %rs26;
	cvt.s32.s8 	%r168, %r167;
	add.s64 	%rd63, %rd53, 2560;
	// begin inline asm
	{   .reg .u8 datum;    ld.global.nc.u8 datum, [%rd63];    cvt.u16.u8 %rs27, datum;}
	// end inline asm
	cvt.u32.u16 	%r169, %rs27;
	cvt.s32.s8 	%r170, %r169;
	add.s64 	%rd64, %rd53, 2816;
	// begin inline asm
	{   .reg .u8 datum;    ld.global.nc.u8 datum, [%rd64];    cvt.u16.u8 %rs28, datum;}
	// end inline asm
	cvt.u32.u16 	%r171, %rs28;
	cvt.s32.s8 	%r172, %r171;
	add.s64 	%rd65, %rd53, 3072;
	// begin inline asm
	{   .reg .u8 datum;    ld.global.nc.u8 datum, [%rd65];    cvt.u16.u8 %rs29, datum;}
	// end inline asm
	cvt.u32.u16 	%r173, %rs29;
	cvt.s32.s8 	%r174, %r173;
	add.s64 	%rd66, %rd53, 3328;
	// begin inline asm
	{   .reg .u8 datum;    ld.global.nc.u8 datum, [%rd66];    cvt.u16.u8 %rs30, datum;}
	// end inline asm
	cvt.u32.u16 	%r175, %rs30;
	cvt.s32.s8 	%r176, %r175;
	add.s64 	%rd67, %rd53, 3584;
	// begin inline asm
	{   .reg .u8 datum;    ld.global.nc.u8 datum, [%rd67];    cvt.u16.u8 %rs31, datum;}
	// end inline asm
	cvt.u32.u16 	%r177, %rs31;
	cvt.s32.s8 	%r178, %r177;
	add.s64 	%rd68, %rd53, 3840;
	// begin inline asm
	{   .reg .u8 datum;    ld.global.nc.u8 datum, [%rd68];    cvt.u16.u8 %rs32, datum;}
	// end inline asm
	cvt.u32.u16 	%r179, %rs32;
	cvt.s32.s8 	%r180, %r179;
	add.s32 	%r181, %r150, %r620;
	add.s32 	%r182, %r152, %r181;
	add.s32 	%r183, %r154, %r182;
	add.s32 	%r184, %r156, %r183;
	add.s32 	%r185, %r158, %r184;
	add.s32 	%r186, %r160, %r185;
	add.s32 	%r187, %r162, %r186;
	add.s32 	%r188, %r164, %r187;
	add.s32 	%r189, %r166, %r188;
	add.s32 	%r190, %r168, %r189;
	add.s32 	%r191, %r170, %r190;
	add.s32 	%r192, %r172, %r191;
	add.s32 	%r193, %r174, %r192;
	add.s32 	%r194, %r176, %r193;
	add.s32 	%r195, %r178, %r194;
	add.s32 	%r620, %r180, %r195;
	sub.s64 	%rd69, %rd32, %rd124;
	setp.lt.u64 	%p5, %rd69, 4096;
	@%p5 bra 	$L__BB2_68;
	add.s64 	%rd124, %rd124, 4096;
	setp.le.u64 	%p6, %rd124, %rd21;
	@%p6 bra 	$L__BB2_58;
$L__BB2_60:
	setp.le.u64 	%p7, %rd32, %rd124;
	@%p7 bra 	$L__BB2_68;
	cvt.u32.u64 	%r196, %rd124;
	cvt.u32.u64 	%r197, %rd32;
	sub.s32 	%r82, %r197, %r196;
	setp.ge.s32 	%p8, %r77, %r82;
	@%p8 bra 	$L__BB2_68;
	not.b32 	%r200, %r77;
	add.s32 	%r201, %r200, %r197;
	sub.s32 	%r83, %r201, %r196;
	and.b32  	%r203, %r83, 768;
	setp.eq.s32 	%p9, %r203, 768;
	mov.u32 	%r615, %r77;
	@%p9 bra 	$L__BB2_65;
	add.s64 	%rd70, %rd124, %rd19;
	add.s64 	%rd125, %rd31, %rd70;
	shr.u32 	%r204, %r83, 8;
	add.s32 	%r205, %r204, 1;
	and.b32  	%r206, %r205, 3;
	neg.s32 	%r612, %r206;
	mov.u32 	%r615, %r77;
$L__BB2_64:
	.pragma "nounroll";
	// begin inline asm
	{   .reg .u8 datum;    ld.global.nc.u8 datum, [%rd125];    cvt.u16.u8 %rs33, datum;}
	// end inline asm
	cvt.u32.u16 	%r207, %rs33;
	cvt.s32.s8 	%r208, %r207;
	add.s32 	%r620, %r208, %r620;
	add.s32 	%r615, %r615, 256;
	add.s64 	%rd125, %rd125, 256;
	add.s32 	%r612, %r612, 1;
	setp.ne.s32 	%p10, %r612, 0;
	@%p10 bra 	$L__BB2_64;
$L__BB2_65:
	setp.lt.u32 	%p11, %r83, 768;
	@%p11 bra 	$L__BB2_68;
	cvt.u64.u32 	%rd72, %r615;
	add.s64 	%rd73, %rd124, %rd72;
	add.s64 	%rd126, %rd31, %rd73;
$L__BB2_67:
	// begin inline asm
	{   .reg .u8 datum;    ld.global.nc.u8 datum, [%rd126];    cvt.u16.u8 %rs34, datum;}
	// end inline asm
	cvt.u32.u16 	%r209, %rs34;
	cvt.s32.s8 	%r210, %r209;
	add.s32 	%r211, %r210, %r620;
	add.s64 	%rd75, %rd126, 256;
	// begin inline asm
	{   .reg .u8 datum;    ld.global.nc.u8 datum, [%rd75];    cvt.u16.u8 %rs35, datum;}
	// end inline asm
	cvt.u32.u16 	%r212, %rs35;
	cvt.s32.s8 	%r213, %r212;
	add.s32 	%r214, %r213, %r211;
	add.s64 	%rd76, %rd126, 512;
	// begin inline asm
	{   .reg .u8 datum;    ld.global.nc.u8 datum, [%rd76];    cvt.u16.u8 %rs36, datum;}
	// end inline asm
	cvt.u32.u16 	%r215, %rs36;
	cvt.s32.s8 	%r216, %r215;
	add.s32 	%r217, %r216, %r214;
	add.s64 	%rd77, %rd126, 768;
	// begin inline asm
	{   .reg .u8 datum;    ld.global.nc.u8 datum, [%rd77];    cvt.u16.u8 %rs37, datum;}
	// end inline asm
	cvt.u32.u16 	%r218, %rs37;
	cvt.s32.s8 	%r219, %r218;
	add.s32 	%r620, %r219, %r217;
	add.s32 	%r615, %r615, 1024;
	add.s64 	%rd126, %rd126, 1024;
	setp.lt.s32 	%p12, %r615, %r82;
	@%p12 bra 	$L__BB2_67;
$L__BB2_68:
	// begin inline asm
	mov.u32 %r220, %laneid;
	// end inline asm
	mov.b32 	%r221, -1;
	redux.sync.add.s32 %r621, %r620, %r221;
	setp.ne.s32 	%p13, %r220, 0;
	@%p13 bra 	$L__BB2_70;
	shr.u32 	%r222, %r77, 3;
	and.b32  	%r223, %r222, 124;
	mov.u32 	%r224, _ZZN3cub18CUB_300001_SM_10006detail6reduce28DeviceReduceSingleTileKernelINS2_10policy_hubIiyN4cuda3std3__44plusIvEEE10Policy1000EPaPiyS9_iiNS7_10__identityEEEvT0_T1_T2_T3_T4_T6_E12temp_storage;
	add.s32 	%r225, %r224, %r223;
	st.shared.u32 	[%r225+8], %r621;
$L__BB2_70:
	bar.sync 	0;
	setp.ne.s32 	%p14, %r77, 0;
	@%p14 bra 	$L__BB2_72;
	ld.shared.u32 	%r226, [_ZZN3cub18CUB_300001_SM_10006detail6reduce28DeviceReduceSingleTileKernelINS2_10policy_hubIiyN4cuda3std3__44plusIvEEE10Policy1000EPaPiyS9_iiNS7_10__identityEEEvT0_T1_T2_T3_T4_T6_E12temp_storage+12];
	add.s32 	%r227, %r226, %r621;
	ld.shared.u32 	%r228, [_ZZN3cub18CUB_300001_SM_10006detail6reduce28DeviceReduceSingleTileKernelINS2_10policy_hubIiyN4cuda3std3__44plusIvEEE10Policy1000EPaPiyS9_iiNS7_10__identityEEEvT0_T1_T2_T3_T4_T6_E12temp_storage+16];
	add.s32 	%r229, %r227, %r228;
	ld.shared.u32 	%r230, [_ZZN3cub18CUB_300001_SM_10006detail6reduce28DeviceReduceSingleTileKernelINS2_10policy_hubIiyN4cuda3std3__44plusIvEEE10Policy1000EPaPiyS9_iiNS7_10__identityEEEvT0_T1_T2_T3_T4_T6_E12temp_storage+20];
	add.s32 	%r231, %r229, %r230;
	ld.shared.u32 	%r232, [_ZZN3cub18CUB_300001_SM_10006detail6reduce28DeviceReduceSingleTileKernelINS2_10policy_hubIiyN4cuda3std3__44plusIvEEE10Policy1000EPaPiyS9_iiNS7_10__identityEEEvT0_T1_T2_T3_T4_T6_E12temp_storage+24];
	add.s32 	%r233, %r231, %r232;
	ld.shared.u32 	%r234, [_ZZN3cub18CUB_300001_SM_10006detail6reduce28DeviceReduceSingleTileKernelINS2_10policy_hubIiyN4cuda3std3__44plusIvEEE10Policy1000EPaPiyS9_iiNS7_10__identityEEEvT0_T1_T2_T3_T4_T6_E12temp_storage+28];
	add.s32 	%r235, %r233, %r234;
	ld.shared.u32 	%r236, [_ZZN3cub18CUB_300001_SM_10006detail6reduce28DeviceReduceSingleTileKernelINS2_10policy_hubIiyN4cuda3std3__44plusIvEEE10Policy1000EPaPiyS9_iiNS7_10__identityEEEvT0_T1_T2_T3_T4_T6_E12temp_storage+32];
	add.s32 	%r237, %r235, %r236;
	ld.shared.u32 	%r238, [_ZZN3cub18CUB_300001_SM_10006detail6reduce28DeviceReduceSingleTileKernelINS2_10policy_hubIiyN4cuda3std3__44plusIvEEE10Policy1000EPaPiyS9_iiNS7_10__identityEEEvT0_T1_T2_T3_T4_T6_E12temp_storage+36];
	add.s32 	%r621, %r237, %r238;
$L__BB2_72:
	mov.u32 	%r574, %tid.x;
	setp.ne.s32 	%p75, %r574, 0;
	@%p75 bra 	$L__BB2_74;
	add.s32 	%r575, %r621, %r102;
	st.global.u32 	[%rd1], %r575;
$L__BB2_74:
	ret;

}
	// .globl	_ZN3cub18CUB_300001_SM_10006detail6reduce18DeviceReduceKernelINS2_10policy_hubIiyN4cuda3std3__44plusIvEEE10Policy1000EPayS9_iNS7_10__identityEEEvT0_PT3_T1_NS0_13GridEvenShareISH_EET2_T4_
.visible .entry _ZN3cub18CUB_300001_SM_10006detail6reduce18DeviceReduceKernelINS2_10policy_hubIiyN4cuda3std3__44plusIvEEE10Policy1000EPayS9_iNS7_10__identityEEEvT0_PT3_T1_NS0_13GridEvenShareISH_EET2_T4_(
	.param .u64 .ptr .align 1 _ZN3cub18CUB_300001_SM_10006detail6reduce18DeviceReduceKernelINS2_10policy_hubIiyN4cuda3std3__44plusIvEEE10Policy1000EPayS9_iNS7_10__identityEEEvT0_PT3_T1_NS0_13GridEvenShareISH_EET2_T4__param_0,
	.param .u64 .ptr .align 1 _ZN3cub18CUB_300001_SM_10006detail6reduce18DeviceReduceKernelINS2_10policy_hubIiyN4cuda3std3__44plusIvEEE10Policy1000EPayS9_iNS7_10__identityEEEvT0_PT3_T1_NS0_13GridEvenShareISH_EET2_T4__param_1,
	.param .u64 _ZN3cub18CUB_300001_SM_10006detail6reduce18DeviceReduceKernelINS2_10policy_hubIiyN4cuda3std3__44plusIvEEE10Policy1000EPayS9_iNS7_10__identityEEEvT0_PT3_T1_NS0_13GridEvenShareISH_EET2_T4__param_2,
	.param .align 8 .b8 _ZN3cub18CUB_300001_SM_10006detail6reduce18DeviceReduceKernelINS2_10policy_hubIiyN4cuda3std3__44plusIvEEE10Policy1000EPayS9_iNS7_10__identityEEEvT0_PT3_T1_NS0_13GridEvenShareISH_EET2_T4__param_3[72],
	.param .align 1 .b8 _ZN3cub18CUB_300001_SM_10006detail6reduce18DeviceReduceKernelINS2_10policy_hubIiyN4cuda3std3__44plusIvEEE10Policy1000EPayS9_iNS7_10__identityEEEvT0_PT3_T1_NS0_13GridEvenShareISH_EET2_T4__param_4[1],
	.param .align 1 .b8 _ZN3cub18CUB_300001_SM_10006detail6reduce18DeviceReduceKernelINS2_10policy_hubIiyN4cuda3std3__44plusIvEEE10Policy1000EPayS9_iNS7_10__identityEEEvT0_PT3_T1_NS0_13GridEvenShareISH_EET2_T4__param_5[1]
)
.maxntid 256
{
	.reg .pred 	%p<75>;
	.reg .b16 	%rs<55>;
	.reg .b32 	%r<654>;
	.reg .b64 	%rd<144>;
	// demoted variable
	.shared .align 4 .b8 _ZZN3cub18CUB_300001_SM_10006detail6reduce18DeviceReduceKernelINS2_10policy_hubIiyN4cuda3std3__44plusIvEEE10Policy1000EPayS9_iNS7_10__identityEEEvT0_PT3_T1_NS0_13GridEvenShareISH_EET2_T4_E12temp_storage[44];
	ld.param.u64 	%rd1, [_ZN3cub18CUB_300001_SM_10006detail6reduce18DeviceReduceKernelINS2_10policy_hubIiyN4cuda3std3__44plusIvEEE10Policy1000EPayS9_iNS7_10__identityEEEvT0_PT3_T1_NS0_13GridEvenShareISH_EET2_T4__param_3+32];
	ld.param.u64 	%rd39, [_ZN3cub18CUB_300001_SM_10006detail6reduce18DeviceReduceKernelINS2_10policy_hubIiyN4cuda3std3__44plusIvEEE10Policy1000EPayS9_iNS7_10__identityEEEvT0_PT3_T1_NS0_13GridEvenShareISH_EET2_T4__param_0];
	ld.param.u32 	%r1, [_ZN3cub18CUB_300001_SM_10006detail6reduce18DeviceReduceKernelINS2_10policy_hubIiyN4cuda3std3__44plusIvEEE10Policy1000EPayS9_iNS7_10__identityEEEvT0_PT3_T1_NS0_13GridEvenShareISH_EET2_T4__param_3+40];
	mov.u32 	%r2, %ctaid.x;
	shl.b32 	%r110, %r1, 12;
	cvt.s64.s32 	%rd2, %r110;
	shl.b32 	%r111, %r2, 12;
	cvt.u64.u32 	%rd3, %r111;
	and.b64  	%rd41, %rd39, 3;
	setp.ne.s64 	%p1, %rd41, 0;
	@%p1 bra 	$L__BB3_36;
	sub.s64 	%rd4, %rd1, %rd3;
	setp.gt.u64 	%p38, %rd4, 4095;
	@%p38 bra 	$L__BB3_20;
	cvt.u32.u64 	%r501, %rd3;
	cvt.u32.u64 	%r3, %rd1;
	sub.s32 	%r4, %r3, %r501;
	mov.u32 	%r5, %tid.x;
	setp.ge.s32 	%p50, %r5, %r4;
	mov.b32 	%r619, 0;
	mov.u32 	%r614, %r5;
	@%p50 bra 	$L__BB3_4;
	add.s32 	%r503, %r501, %r5;
	cvt.u64.u32 	%rd119, %r503;
	add.s64 	%rd118, %rd39, %rd119;
	// begin inline asm
	{   .reg .u8 datum;    ld.global.nc.u8 datum, [%rd118];    cvt.u16.u8 %rs49, datum;}
	// end inline asm
	cvt.u32.u16 	%r504, %rs49;
	cvt.s32.s8 	%r619, %r504;
	add.s32 	%r614, %r5, 256;
$L__BB3_4:
	setp.ge.s32 	%p51, %r614, %r4;
	@%p51 bra 	$L__BB3_11;
	not.b32 	%r506, %r614;
	add.s32 	%r10, %r506, %r3;
	and.b32  	%r507, %r10, 768;
	setp.eq.s32 	%p52, %r507, 768;
	@%p52 bra 	$L__BB3_8;
	cvt.u64.u32 	%rd120, %r614;
	add.s64 	%rd121, %rd120, %rd3;
	add.s64 	%rd132, %rd39, %rd121;
	shr.u32 	%r508, %r10, 8;
	add.s32 	%r509, %r508, 1;
	and.b32  	%r510, %r509, 3;
	neg.s32 	%r611, %r510;
$L__BB3_7:
	.pragma "nounroll";
	// begin inline asm
	{   .reg .u8 datum;    ld.global.nc.u8 datum, [%rd132];    cvt.u16.u8 %rs50, datum;}
	// end inline asm
	cvt.u32.u16 	%r511, %rs50;
	cvt.s32.s8 	%r512, %r511;
	add.s32 	%r619, %r512, %r619;
	add.s32 	%r614, %r614, 256;
	add.s64 	%rd132, %rd132, 256;
	add.s32 	%r611, %r611, 1;
	setp.ne.s32 	%p53, %r611, 0;
	@%p53 bra 	$L__BB3_7;
$L__BB3_8:
	sub.s32 	%r514, %r10, %r501;
	setp.lt.u32 	%p54, %r514, 768;
	@%p54 bra 	$L__BB3_11;
	add.s64 	%rd8, %rd39, %rd3;
$L__BB3_10:
	cvt.s64.s32 	%rd127, %r614;
	add.s64 	%rd123, %rd8, %rd127;
	// begin inline asm
	{   .reg .u8 datum;    ld.global.nc.u8 datum, [%rd123];    cvt.u16.u8 %rs51, datum;}
	// end inline asm
	cvt.u32.u16 	%r515, %rs51;
	cvt.s32.s8 	%r516, %r515;
	add.s32 	%r517, %r516, %r619;
	add.s64 	%rd124, %rd123, 256;
	// begin inline asm
	{   .reg .u8 datum;    ld.global.nc.u8 datum, [%rd124];    cvt.u16.u8 %rs52, datum;}
	// end inline asm
	cvt.u32.u16 	%r518, %rs52;
	cvt.s32.s8 	%r519, %r518;
	add.s32 	%r520, %r519, %r517;
	add.s64 	%rd125, %rd123, 512;
	// begin inline asm
	{   .reg .u8 datum;    ld.global.nc.u8 datum, [%rd125];    cvt.u16.u8 %rs53, datum;}
	// end inline asm
	cvt.u32.u16 	%r521, %rs53;
	cvt.s32.s8 	%r522, %r521;
	add.s32 	%r523, %r522, %r520;
	add.s64 	%rd126, %rd123, 768;
	// begin inline asm
	{   .reg .u8 datum;    ld.global.nc.u8 datum, [%rd126];    cvt.u16.u8 %rs54, datum;}
	// end inline asm
	cvt.u32.u16 	%r524, %rs54;
	cvt.s32.s8 	%r525, %r524;
	add.s32 	%r619, %r525, %r523;
	add.s32 	%r614, %r614, 1024;
	setp.lt.s32 	%p55, %r614, %r4;
	@%p55 bra 	$L__BB3_10;
$L__BB3_11:
	setp.lt.s32 	%p56, %r4, 256;
	@%p56 bra 	$L__BB3_16;
	// begin inline asm
	mov.u32 %r589, %laneid;
	// end inline asm
	mov.b32 	%r590, -1;
	redux.sync.add.s32 %r653, %r619, %r590;
	setp.ne.s32 	%p72, %r589, 0;
	@%p72 bra 	$L__BB3_14;
	shr.u32 	%r591, %r5, 3;
	and.b32  	%r592, %r591, 124;
	mov.u32 	%r593, _ZZN3cub18CUB_300001_SM_10006detail6reduce18DeviceReduceKernelINS2_10policy_hubIiyN4cuda3std3__44plusIvEEE10Policy1000EPayS9_iNS7_10__identityEEEvT0_PT3_T1_NS0_13GridEvenShareISH_EET2_T4_E12temp_storage;
	add.s32 	%r594, %r593, %r592;
	st.shared.u32 	[%r594+8], %r653;
$L__BB3_14:
	bar.sync 	0;
	setp.ne.s32 	%p73, %r5, 0;
	@%p73 bra 	$L__BB3_71;
	ld.shared.u32 	%r595, [_ZZN3cub18CUB_300001_SM_10006detail6reduce18DeviceReduceKernelINS2_10policy_hubIiyN4cuda3std3__44plusIvEEE10Policy1000EPayS9_iNS7_10__identityEEEvT0_PT3_T1_NS0_13GridEvenShareISH_EET2_T4_E12temp_storage+12];
	add.s32 	%r596, %r595, %r653;
	ld.shared.u32 	%r597, [_ZZN3cub18CUB_300001_SM_10006detail6reduce18DeviceReduceKernelINS2_10policy_hubIiyN4cuda3std3__44plusIvEEE10Policy1000EPayS9_iNS7_10__identityEEEvT0_PT3_T1_NS0_13GridEvenShareISH_EET2_T4_E12temp_storage+16];
	add.s32 	%r598, %r596, %r597;
	ld.shared.u32 	%r599, [_ZZN3cub18CUB_300001_SM_10006detail6reduce18DeviceReduceKernelINS2_10policy_hubIiyN4cuda3std3__44plusIvEEE10Policy1000EPayS9_iNS7_10__identityEEEvT0_PT3_T1_NS0_13GridEvenShareISH_EET2_T4_E12temp_storage+20];
	add.s32 	%r600, %r598, %r599;
	ld.shared.u32 	%r601, [_ZZN3cub18CUB_300001_SM_10006detail6reduce18DeviceReduceKernelINS2_10policy_hubIiyN4cuda3std3__44plusIvEEE10Policy1000EPayS9_iNS7_10__identityEEEvT0_PT3_T1_NS0_13GridEvenShareISH_EET2_T4_E12temp_storage+24];
	add.s32 	%r602, %r600, %r601;
	ld.shared.u32 	%r603, [_ZZN3cub18CUB_300001_SM_10006detail6reduce18DeviceReduceKernelINS2_10policy_hubIiyN4cuda3std3__44plusIvEEE10Policy1000EPayS9_iNS7_10__identityEEEvT0_PT3_T1_NS0_13GridEvenShareISH_EET2_T4_E12temp_storage+28];
	add.s32 	%r604, %r602, %r603;
	ld.shared.u32 	%r605, [_ZZN3cub18CUB_300001_SM_10006detail6reduce18DeviceReduceKernelINS2_10policy_hubIiyN4cuda3std3__44plusIvEEE10Policy1000EPayS9_iNS7_10__identityEEEvT0_PT3_T1_NS0_13GridEvenShareISH_EET2_T4_E12temp_storage+32];
	add.s32 	%r606, %r604, %r605;
	ld.shared.u32 	%r607, [_ZZN3cub18CUB_300001_SM_10006detail6reduce18DeviceReduceKernelINS2_10policy_hubIiyN4cuda3std3__44plusIvEEE10Policy1000EPayS9_iNS7_10__identityEEEvT0_PT3_T1_NS0_13GridEvenShareISH_EET2_T4_E12temp_storage+36];
	add.s32 	%r653, %r606, %r607;
	bra.uni 	$L__BB3_71;
$L__BB3_16:
	// begin inline asm
	mov.u32 %r526, %laneid;
	// end inline asm
	and.b32  	%r552, %r5, 992;
	add.s32 	%r553, %r552, 32;
	setp.gt.s32 	%p57, %r553, %r4;
	not.b32 	%r554, %r552;
	add.s32 	%r555, %r4, %r554;
	selp.b32 	%r550, %r555, 31, %p57;
	mov.b32 	%r529, 1;
	mov.b32 	%r551, -1;
	// begin inline asm
	shfl.sync.down.b32 %r527, %r619, %r529, %r550, %r551;
	// end inline asm
	setp.lt.s32 	%p58, %r526, %r550;
	selp.b32 	%r556, %r527, 0, %p58;
	add.s32 	%r533, %r556, %r619;
	mov.b32 	%r534, 2;
	// begin inline asm
	shfl.sync.down.b32 %r532, %r533, %r534, %r550, %r551;
	// end inline asm
	add.s32 	%r557, %r526, 2;
	setp.gt.s32 	%p59, %r557, %r550;
	selp.b32 	%r558, 0, %r532, %p59;
	add.s32 	%r538, %r533, %r558;
	mov.b32 	%r539, 4;
	// begin inline asm
	shfl.sync.down.b32 %r537, %r538, %r539, %r550, %r551;
	// end inline asm
	add.s32 	%r559, %r526, 4;
	setp.gt.s32 	%p60, %r559, %r550;
	selp.b32 	%r560, 0, %r537, %p60;
	add.s32 	%r543, %r538, %r560;
	mov.b32 	%r544, 8;
	// begin inline asm
	shfl.sync.down.b32 %r542, %r543, %r544, %r550, %r551;
	// end inline asm
	add.s32 	%r561, %r526, 8;
	setp.gt.s32 	%p61, %r561, %r550;
	selp.b32 	%r562, 0, %r542, %p61;
	add.s32 	%r548, %r543, %r562;
	mov.b32 	%r549, 16;
	// begin inline asm
	shfl.sync.down.b32 %r547, %r548, %r549, %r550, %r551;
	// end inline asm
	add.s32 	%r563, %r526, 16;
	setp.gt.s32 	%p62, %r563, %r550;
	selp.b32 	%r564, 0, %r547, %p62;
	add.s32 	%r653, %r548, %r564;
	setp.ne.s32 	%p63, %r526, 0;
	@%p63 bra 	$L__BB3_18;
	shr.u32 	%r565, %r5, 3;
	and.b32  	%r566, %r565, 124;
	mov.u32 	%r567, _ZZN3cub18CUB_300001_SM_10006detail6reduce18DeviceReduceKernelINS2_10policy_hubIiyN4cuda3std3__44plusIvEEE10Policy1000EPayS9_iNS7_10__identityEEEvT0_PT3_T1_NS0_13GridEvenShareISH_EET2_T4_E12temp_storage;
	add.s32 	%r568, %r567, %r566;
	st.shared.u32 	[%r568+8], %r653;
$L__BB3_18:
	bar.sync 	0;
	setp.ne.s32 	%p64, %r5, 0;
	@%p64 bra 	$L__BB3_71;
	setp.gt.s32 	%p65, %r4, 32;
	ld.shared.u32 	%r569, [_ZZN3cub18CUB_300001_SM_10006detail6reduce18DeviceReduceKernelINS2_10policy_hubIiyN4cuda3std3__44plusIvEEE10Policy1000EPayS9_iNS7_10__identityEEEvT0_PT3_T1_NS0_13GridEvenShareISH_EET2_T4_E12temp_storage+12];
	selp.b32 	%r570, %r569, 0, %p65;
	add.s32 	%r571, %r570, %r653;
	setp.gt.s32 	%p66, %r4, 64;
	ld.shared.u32 	%r572, [_ZZN3cub18CUB_300001_SM_10006detail6reduce18DeviceReduceKernelINS2_10policy_hubIiyN4cuda3std3__44plusIvEEE10Policy1000EPayS9_iNS7_10__identityEEEvT0_PT3_T1_NS0_13GridEvenShareISH_EET2_T4_E12temp_storage+16];
	selp.b32 	%r573, %r572, 0, %p66;
	add.s32 	%r574, %r571, %r573;
	setp.gt.s32 	%p67, %r4, 96;
	ld.shared.u32 	%r575, [_ZZN3cub18CUB_300001_SM_10006detail6reduce18DeviceReduceKernelINS2_10policy_hubIiyN4cuda3std3__44plusIvEEE10Policy1000EPayS9_iNS7_10__identityEEEvT0_PT3_T1_NS0_13GridEvenShareISH_EET2_T4_E12temp_storage+20];
	selp.b32 	%r576, %r575, 0, %p67;
	add.s32 	%r577, %r574, %r576;
	setp.gt.s32 	%p68, %r4, 128;
	ld.shared.u32 	%r578, [_ZZN3cub18CUB_300001_SM_10006detail6reduce18DeviceReduceKernelINS2_10policy_hubIiyN4cuda3std3__44plusIvEEE10Policy1000EPayS9_iNS7_10__identityEEEvT0_PT3_T1_NS0_13GridEvenShareISH_EET2_T4_E12temp_storage+24];
	selp.b32 	%r579, %r578, 0, %p68;
	add.s32 	%r580, %r577, %r579;
	setp.gt.s32 	%p69, %r4, 160;
	ld.shared.u32 	%r581, [_ZZN3cub18CUB_300001_SM_10006detail6reduce18DeviceReduceKernelINS2_10policy_hubIiyN4cuda3std3__44plusIvEEE10Policy1000EPayS9_iNS7_10__identityEEEvT0_PT3_T1_NS0_13GridEvenShareISH_EET2_T4_E12temp_storage+28];
	selp.b32 	%r582, %r581, 0, %p69;
	add.s32 	%r583, %r580, %r582;
	setp.gt.s32 	%p70, %r4, 192;
	ld.shared.u32 	%r584, [_ZZN3cub18CUB_300001_SM_10006detail6reduce18DeviceReduceKernelINS2_10policy_hubIiyN4cuda3std3__44plusIvEEE10Policy1000EPayS9_iNS7_10__identityEEEvT0_PT3_T1_NS0_13GridEvenShareISH_EET2_T4_E12temp_storage+32];
	selp.b32 	%r585, %r584, 0, %p70;
	add.s32 	%r586, %r583, %r585;
	setp.gt.s32 	%p71, %r4, 224;
	ld.shared.u32 	%r587, [_ZZN3cub18CUB_300001_SM_10006detail6reduce18DeviceReduceKernelINS2_10policy_hubIiyN4cuda3std3__44plusIvEEE10Policy1000EPayS9_iNS7_10__identityEEEvT0_PT3_T1_NS0_13GridEvenShareISH_EET2_T4_E12temp_storage+36];
	selp.b32 	%r588, %r587, 0, %p71;
	add.s32 	%r653, %r586, %r588;
	bra.uni 	$L__BB3_71;
$L__BB3_20:
	cvt.u32.u64 	%r367, %rd3;
	mov.u32 	%r30, %tid.x;
	shl.b32 	%r368, %r30, 2;
	add.s32 	%r369, %r367, %r368;
	cvt.u64.u32 	%rd100, %r369;
	add.s64 	%rd96, %rd39, %rd100;
	// begin inline asm
	ld.global.nc.u32 %r363, [%rd96];
	// end inline asm
	add.s64 	%rd97, %rd96, 1024;
	// begin inline asm
	ld.global.nc.u32 %r364, [%rd97];
	// end inline asm
	add.s64 	%rd98, %rd96, 2048;
	// begin inline asm
	ld.global.nc.u32 %r365, [%rd98];
	// end inline asm
	add.s64 	%rd99, %rd96, 3072;
	// begin inline asm
	ld.global.nc.u32 %r366, [%rd99];
	// end inline asm
	cvt.s32.s8 	%r370, %r363;
	shl.b32 	%r371, %r363, 16;
	shr.s32 	%r372, %r371, 24;
	shl.b32 	%r373, %r363, 8;
	shr.s32 	%r374, %r373, 24;
	shr.s32 	%r375, %r363, 24;
	cvt.s32.s8 	%r376, %r364;
	shl.b32 	%r377, %r364, 16;
	shr.s32 	%r378, %r377, 24;
	shl.b32 	%r379, %r364, 8;
	shr.s32 	%r380, %r379, 24;
	shr.s32 	%r381, %r364, 24;
	cvt.s32.s8 	%r382, %r365;
	shl.b32 	%r383, %r365, 16;
	shr.s32 	%r384, %r383, 24;
	shl.b32 	%r385, %r365, 8;
	shr.s32 	%r386, %r385, 24;
	shr.s32 	%r387, %r365, 24;
	cvt.s32.s8 	%r388, %r366;
	shl.b32 	%r389, %r366, 16;
	shr.s32 	%r390, %r389, 24;
	shl.b32 	%r391, %r366, 8;
	shr.s32 	%r392, %r391, 24;
	shr.s32 	%r393, %r366, 24;
	add.s32 	%r394, %r372, %r370;
	add.s32 	%r395, %r374, %r394;
	add.s32 	%r396, %r375, %r395;
	add.s32 	%r397, %r376, %r396;
	add.s32 	%r398, %r378, %r397;
	add.s32 	%r399, %r380, %r398;
	add.s32 	%r400, %r381, %r399;
	add.s32 	%r401, %r382, %r400;
	add.s32 	%r402, %r384, %r401;
	add.s32 	%r403, %r386, %r402;
	add.s32 	%r404, %r387, %r403;
	add.s32 	%r405, %r388, %r404;
	add.s32 	%r406, %r390, %r405;
	add.s32 	%r407, %r392, %r406;
	add.s32 	%r630, %r393, %r407;
	setp.lt.u64 	%p39, %rd4, %rd2;
	@%p39 bra 	$L__BB3_32;
	add.s64 	%rd101, %rd2, %rd3;
	add.s64 	%rd134, %rd39, %rd101;
	cvt.u64.u32 	%rd102, %r30;
	add.s64 	%rd103, %rd101, %rd102;
	add.s64 	%rd133, %rd39, %rd103;
	mov.b32 	%r620, 0;
	mov.u64 	%rd135, %rd3;
$L__BB3_22:
	add.s64 	%rd135, %rd135, %rd2;
	add.s64 	%rd104, %rd1, -4096;
	setp.gt.u64 	%p40, %rd135, %rd104;
	@%p40 bra 	$L__BB3_24;
	shl.b32 	%r413, %r30, 2;
	cvt.u64.u32 	%rd109, %r413;
	add.s64 	%rd110, %rd135, %rd109;
	add.s64 	%rd105, %rd39, %rd110;
	// begin inline asm
	ld.global.nc.u32 %r409, [%rd105];
	// end inline asm
	add.s64 	%rd106, %rd105, 1024;
	// begin inline asm
	ld.global.nc.u32 %r410, [%rd106];
	// end inline asm
	add.s64 	%rd107, %rd105, 2048;
	// begin inline asm
	ld.global.nc.u32 %r411, [%rd107];
	// end inline asm
	add.s64 	%rd108, %rd105, 3072;
	// begin inline asm
	ld.global.nc.u32 %r412, [%rd108];
	// end inline asm
	cvt.s32.s8 	%r414, %r409;
	shl.b32 	%r415, %r409, 16;
	shr.s32 	%r416, %r415, 24;
	shl.b32 	%r417, %r409, 8;
	shr.s32 	%r418, %r417, 24;
	shr.s32 	%r419, %r409, 24;
	cvt.s32.s8 	%r420, %r410;
	shl.b32 	%r421, %r410, 16;
	shr.s32 	%r422, %r421, 24;
	shl.b32 	%r423, %r410, 8;
	shr.s32 	%r424, %r423, 24;
	shr.s32 	%r425, %r410, 24;
	cvt.s32.s8 	%r426, %r411;
	shl.b32 	%r427, %r411, 16;
	shr.s32 	%r428, %r427, 24;
	shl.b32 	%r429, %r411, 8;
	shr.s32 	%r430, %r429, 24;
	shr.s32 	%r431, %r411, 24;
	cvt.s32.s8 	%r432, %r412;
	shl.b32 	%r433, %r412, 16;
	shr.s32 	%r434, %r433, 24;
	shl.b32 	%r435, %r412, 8;
	shr.s32 	%r436, %r435, 24;
	shr.s32 	%r437, %r412, 24;
	add.s32 	%r438, %r414, %r630;
	add.s32 	%r439, %r416, %r438;
	add.s32 	%r440, %r418, %r439;
	add.s32 	%r441, %r419, %r440;
	add.s32 	%r442, %r420, %r441;
	add.s32 	%r443, %r422, %r442;
	add.s32 	%r444, %r424, %r443;
	add.s32 	%r445, %r425, %r444;
	add.s32 	%r446, %r426, %r445;
	add.s32 	%r447, %r428, %r446;
	add.s32 	%r448, %r430, %r447;
	add.s32 	%r449, %r431, %r448;
	add.s32 	%r450, %r432, %r449;
	add.s32 	%r451, %r434, %r450;
	add.s32 	%r452, %r436, %r451;
	add.s32 	%r630, %r437, %r452;
	sub.s64 	%rd111, %rd1, %rd135;
	setp.lt.u64 	%p41, %rd111, %rd2;
	add.s32 	%r620, %r620, 1;
	add.s64 	%rd134, %rd134, %rd2;
	add.s64 	%rd133, %rd133, %rd2;
	@%p41 bra 	$L__BB3_32;
	bra.uni 	$L__BB3_22;
$L__BB3_24:
	setp.le.u64 	%p42, %rd1, %rd135;
	@%p42 bra 	$L__BB3_32;
	cvt.u32.u64 	%r453, %rd135;
	cvt.u32.u64 	%r454, %rd1;
	sub.s32 	%r36, %r454, %r453;
	setp.ge.s32 	%p43, %r30, %r36;
	@%p43 bra 	$L__BB3_32;
	cvt.u32.u64 	%r456, %rd3;
	cvt.u32.u64 	%r457, %rd2;
	not.b32 	%r459, %r30;
	add.s32 	%r460, %r459, %r454;
	add.s32 	%r461, %r457, %r456;
	sub.s32 	%r462, %r460, %r461;
	mul.lo.s32 	%r463, %r1, %r620;
	shl.b32 	%r464, %r463, 12;
	sub.s32 	%r37, %r462, %r464;
	shr.u32 	%r465, %r460, 8;
	add.s32 	%r38, %r465, 1;
	and.b32  	%r466, %r460, 768;
	setp.eq.s32 	%p44, %r466, 768;
	mov.u32 	%r625, %r30;
	@%p44 bra 	$L__BB3_29;
	and.b32  	%r467, %r38, 3;
	neg.s32 	%r622, %r467;
	mov.u32 	%r625, %r30;
$L__BB3_28:
	.pragma "nounroll";
	// begin inline asm
	{   .reg .u8 datum;    ld.global.nc.u8 datum, [%rd133];    cvt.u16.u8 %rs44, datum;}
	// end inline asm
	cvt.u32.u16 	%r468, %rs44;
	cvt.s32.s8 	%r469, %r468;
	add.s32 	%r630, %r469, %r630;
	add.s32 	%r625, %r625, 256;
	add.s64 	%rd133, %rd133, 256;
	add.s32 	%r622, %r622, 1;
	setp.ne.s32 	%p45, %r622, 0;
	@%p45 bra 	$L__BB3_28;
$L__BB3_29:
	setp.lt.u32 	%p46, %r37, 768;
	@%p46 bra 	$L__BB3_32;
	cvt.u64.u32 	%rd117, %r625;
$L__BB3_31:
	add.s64 	%rd113, %rd134, %rd117;
	// begin inline asm
	{   .reg .u8 datum;    ld.global.nc.u8 datum, [%rd113];    cvt.u16.u8 %rs45, datum;}
	// end inline asm
	cvt.u32.u16 	%r470, %rs45;
	cvt.s32.s8 	%r471, %r470;
	add.s32 	%r472, %r471, %r630;
	add.s64 	%rd114, %rd113, 256;
	// begin inline asm
	{   .reg .u8 datum;    ld.global.nc.u8 datum, [%rd114];    cvt.u16.u8 %rs46, datum;}
	// end inline asm
	cvt.u32.u16 	%r473, %rs46;
	cvt.s32.s8 	%r474, %r473;
	add.s32 	%r475, %r474, %r472;
	add.s64 	%rd115, %rd113, 512;
	// begin inline asm
	{   .reg .u8 datum;    ld.global.nc.u8 datum, [%rd115];    cvt.u16.u8 %rs47, datum;}
	// end inline asm
	cvt.u32.u16 	%r476, %rs47;
	cvt.s32.s8 	%r477, %r476;
	add.s32 	%r478, %r477, %r475;
	add.s64 	%rd116, %rd113, 768;
	// begin inline asm
	{   .reg .u8 datum;    ld.global.nc.u8 datum, [%rd116];    cvt.u16.u8 %rs48, datum;}
	// end inline asm
	cvt.u32.u16 	%r479, %rs48;
	cvt.s32.s8 	%r480, %r479;
	add.s32 	%r630, %r480, %r478;
	add.s32 	%r625, %r625, 1024;
	add.s64 	%rd134, %rd134, 1024;
	setp.lt.s32 	%p47, %r625, %r36;
	@%p47 bra 	$L__BB3_31;
$L__BB3_32:
	// begin inline asm
	mov.u32 %r481, %laneid;
	// end inline asm
	mov.b32 	%r482, -1;
	redux.sync.add.s32 %r653, %r630, %r482;
	setp.ne.s32 	%p48, %r481, 0;
	@%p48 bra 	$L__BB3_34;
	shr.u32 	%r483, %r30, 3;
	and.b32  	%r484, %r483, 124;
	mov.u32 	%r485, _ZZN3cub18CUB_300001_SM_10006detail6reduce18DeviceReduceKernelINS2_10policy_hubIiyN4cuda3std3__44plusIvEEE10Policy1000EPayS9_iNS7_10__identityEEEvT0_PT3_T1_NS0_13GridEvenShareISH_EET2_T4_E12temp_storage;
	add.s32 	%r486, %r485, %r484;
	st.shared.u32 	[%r486+8], %r653;
$L__BB3_34:
	bar.sync 	0;
	setp.ne.s32 	%p49, %r30, 0;
	@%p49 bra 	$L__BB3_71;
	ld.shared.u32 	%r487, [_ZZN3cub18CUB_300001_SM_10006detail6reduce18DeviceReduceKernelINS2_10policy_hubIiyN4cuda3std3__44plusIvEEE10Policy1000EPayS9_iNS7_10__identityEEEvT0_PT3_T1_NS0_13GridEvenShareISH_EET2_T4_E12temp_storage+12];
	add.s32 	%r488, %r487, %r653;
	ld.shared.u32 	%r489, [_ZZN3cub18CUB_300001_SM_10006detail6reduce18DeviceReduceKernelINS2_10policy_hubIiyN4cuda3std3__44plusIvEEE10Policy1000EPayS9_iNS7_10__identityEEEvT0_PT3_T1_NS0_13GridEvenShareISH_EET2_T4_E12temp_storage+16];
	add.s32 	%r490, %r488, %r489;
	ld.shared.u32 	%r491, [_ZZN3cub18CUB_300001_SM_10006detail6reduce18DeviceReduceKernelINS2_10policy_hubIiyN4cuda3std3__44plusIvEEE10Policy1000EPayS9_iNS7_10__identityEEEvT0_PT3_T1_NS0_13GridEvenShareISH_EET2_T4_E12temp_storage+20];
	add.s32 	%r492, %r490, %r491;
	ld.shared.u32 	%r493, [_ZZN3cub18CUB_300001_SM_10006detail6reduce18DeviceReduceKernelINS2_10policy_hubIiyN4cuda3std3__44plusIvEEE10Policy1000EPayS9_iNS7_10__identityEEEvT0_PT3_T1_NS0_13GridEvenShareISH_EET2_T4_E12temp_storage+24];
	add.s32 	%r494, %r492, %r493;
	ld.shared.u32 	%r495, [_ZZN3cub18CUB_300001_SM_10006detail6reduce18DeviceReduceKernelINS2_10policy_hubIiyN4cuda3std3__44plusIvEEE10Policy1000EPayS9_iNS7_10__identityEEEvT0_PT3_T1_NS0_13GridEvenShareISH_EET2_T4_E12temp_storage+28];
	add.s32 	%r496, %r494, %r495;
	ld.shared.u32 	%r497, [_ZZN3cub18CUB_300001_SM_10006detail6reduce18DeviceReduceKernelINS2_10policy_hubIiyN4cuda3std3__44plusIvEEE10Policy1000EPayS9_iNS7_10__identityEEEvT0_PT3_T1_NS0_13GridEvenShareISH_EET2_T4_E12temp_storage+32];
	add.s32 	%r498, %r496, %r497;
	ld.shared.u32 	%r499, [_ZZN3cub18CUB_300001_SM_10006detail6reduce18DeviceReduceKernelINS2_10policy_hubIiyN4cuda3std3__44plusIvEEE10Policy1000EPayS9_iNS7_10__identityEEEvT0_PT3_T1_NS0_13GridEvenShareISH_EET2_T4_E12temp_storage+36];
	add.s32 	%r653, %r498, %r499;
	bra.uni 	$L__BB3_71;
$L__BB3_36:
	sub.s64 	%rd21, %rd1, %rd3;
	setp.gt.u64 	%p2, %rd21, 4095;
	@%p2 bra 	$L__BB3_55;
	cvt.u32.u64 	%r256, %rd3;
	cvt.u32.u64 	%r56, %rd1;
	sub.s32 	%r57, %r56, %r256;
	mov.u32 	%r58, %tid.x;
	setp.ge.s32 	%p14, %r58, %r57;
	mov.b32 	%r641, 0;
	mov.u32 	%r636, %r58;
	@%p14 bra 	$L__BB3_39;
	add.s32 	%r258, %r256, %r58;
	cvt.u64.u32 	%rd87, %r258;
	add.s64 	%rd86, %rd39, %rd87;
	// begin inline asm
	{   .reg .u8 datum;    ld.global.nc.u8 datum, [%rd86];    cvt.u16.u8 %rs38, datum;}
	// end inline asm
	cvt.u32.u16 	%r259, %rs38;
	cvt.s32.s8 	%r641, %r259;
	add.s32 	%r636, %r58, 256;
$L__BB3_39:
	setp.ge.s32 	%p15, %r636, %r57;
	@%p15 bra 	$L__BB3_46;
	not.b32 	%r261, %r636;
	add.s32 	%r63, %r261, %r56;
	and.b32  	%r262, %r63, 768;
	setp.eq.s32 	%p16, %r262, 768;
	@%p16 bra 	$L__BB3_43;
	cvt.u64.u32 	%rd88, %r636;
	add.s64 	%rd89, %rd88, %rd3;
	add.s64 	%rd138, %rd39, %rd89;
	shr.u32 	%r263, %r63, 8;
	add.s32 	%r264, %r263, 1;
	and.b32  	%r265, %r264, 3;
	neg.s32 	%r633, %r265;
$L__BB3_42:
	.pragma "nounroll";
	// begin inline asm
	{   .reg .u8 datum;    ld.global.nc.u8 datum, [%rd138];    cvt.u16.u8 %rs39, datum;}
	// end inline asm
	cvt.u32.u16 	%r266, %rs39;
	cvt.s32.s8 	%r267, %r266;
	add.s32 	%r641, %r267, %r641;
	add.s32 	%r636, %r636, 256;
	add.s64 	%rd138, %rd138, 256;
	add.s32 	%r633, %r633, 1;
	setp.ne.s32 	%p17, %r633, 0;
	@%p17 bra 	$L__BB3_42;
$L__BB3_43:
	sub.s32 	%r269, %r63, %r256;
	setp.lt.u32 	%p18, %r269, 768;
	@%p18 bra 	$L__BB3_46;
	add.s64 	%rd25, %rd39, %rd3;
$L__BB3_45:
	cvt.s64.s32 	%rd95, %r636;
	add.s64 	%rd91, %rd25, %rd95;
	// begin inline asm
	{   .reg .u8 datum;    ld.global.nc.u8 datum, [%rd91];    cvt.u16.u8 %rs40, datum;}
	// end inline asm
	cvt.u32.u16 	%r270, %rs40;
	cvt.s32.s8 	%r271, %r270;
	add.s32 	%r272, %r271, %r641;
	add.s64 	%rd92, %rd91, 256;
	// begin inline asm
	{   .reg .u8 datum;    ld.global.nc.u8 datum, [%rd92];    cvt.u16.u8 %rs41, datum;}
	// end inline asm
	cvt.u32.u16 	%r273, %rs41;
	cvt.s32.s8 	%r274, %r273;
	add.s32 	%r275, %r274, %r272;
	add.s64 	%rd93, %rd91, 512;
	// begin inline asm
	{   .reg .u8 datum;    ld.global.nc.u8 datum, [%rd93];    cvt.u16.u8 %rs42, datum;}
	// end inline asm
	cvt.u32.u16 	%r276, %rs42;
	cvt.s32.s8 	%r277, %r276;
	add.s32 	%r278, %r277, %r275;
	add.s64 	%rd94, %rd91, 768;
	// begin inline asm
	{   .reg .u8 datum;    ld.global.nc.u8 datum, [%rd94];    cvt.u16.u8 %rs43, datum;}
	// end inline asm
	cvt.u32.u16 	%r279, %rs43;
	cvt.s32.s8 	%r280, %r279;
	add.s32 	%r641, %r280, %r278;
	add.s32 	%r636, %r636, 1024;
	setp.lt.s32 	%p19, %r636, %r57;
	@%p19 bra 	$L__BB3_45;
$L__BB3_46:
	setp.lt.s32 	%p20, %r57, 256;
	@%p20 bra 	$L__BB3_51;
	// begin inline asm
	mov.u32 %r344, %laneid;
	// end inline asm
	mov.b32 	%r345, -1;
	redux.sync.add.s32 %r653, %r641, %r345;
	setp.ne.s32 	%p36, %r344, 0;
	@%p36 bra 	$L__BB3_49;
	shr.u32 	%r346, %r58, 3;
	and.b32  	%r347, %r346, 124;
	mov.u32 	%r348, _ZZN3cub18CUB_300001_SM_10006detail6reduce18DeviceReduceKernelINS2_10policy_hubIiyN4cuda3std3__44plusIvEEE10Policy1000EPayS9_iNS7_10__identityEEEvT0_PT3_T1_NS0_13GridEvenShareISH_EET2_T4_E12temp_storage;
	add.s32 	%r349, %r348, %r347;
	st.shared.u32 	[%r349+8], %r653;
$L__BB3_49:
	bar.sync 	0;
	setp.ne.s32 	%p37, %r58, 0;
	@%p37 bra 	$L__BB3_71;
	ld.shared.u32 	%r350, [_ZZN3cub18CUB_300001_SM_10006detail6reduce18DeviceReduceKernelINS2_10policy_hubIiyN4cuda3std3__44plusIvEEE10Policy1000EPayS9_iNS7_10__identityEEEvT0_PT3_T1_NS0_13GridEvenShareISH_EET2_T4_E12temp_storage+12];
	add.s32 	%r351, %r350, %r653;
	ld.shared.u32 	%r352, [_ZZN3cub18CUB_300001_SM_10006detail6reduce18DeviceReduceKernelINS2_10policy_hubIiyN4cuda3std3__44plusIvEEE10Policy1000EPayS9_iNS7_10__identityEEEvT0_PT3_T1_NS0_13GridEvenShareISH_EET2_T4_E12temp_storage+16];
	add.s32 	%r353, %r351, %r352;
	ld.shared.u32 	%r354, [_ZZN3cub18CUB_300001_SM_10006detail6reduce18DeviceReduceKernelINS2_10policy_hubIiyN4cuda3std3__44plusIvEEE10Policy1000EPayS9_iNS7_10__identityEEEvT0_PT3_T1_NS0_13GridEvenShareISH_EET2_T4_E12temp_storage+20];
	add.s32 	%r355, %r353, %r354;
	ld.shared.u32 	%r356, [_ZZN3cub18CUB_300001_SM_10006detail6reduce18DeviceReduceKernelINS2_10policy_hubIiyN4cuda3std3__44plusIvEEE10Policy1000EPayS9_iNS7_10__identityEEEvT0_PT3_T1_NS0_13GridEvenShareISH_EET2_T4_E12temp_storage+24];
	add.s32 	%r357, %r355, %r356;
	ld.shared.u32 	%r358, [_ZZN3cub18CUB_300001_SM_10006detail6reduce18DeviceReduceKernelINS2_10policy_hubIiyN4cuda3std3__44plusIvEEE10Policy1000EPayS9_iNS7_10__identityEEEvT0_PT3_T1_NS0_13GridEvenShareISH_EET2_T4_E12temp_storage+28];
	add.s32 	%r359, %r357, %r358;
	ld.shared.u32 	%r360, [_ZZN3cub18CUB_300001_SM_10006detail6reduce18DeviceReduceKernelINS2_10policy_hubIiyN4cuda3std3__44plusIvEEE10Policy1000EPayS9_iNS7_10__identityEEEvT0_PT3_T1_NS0_13GridEvenShareISH_EET2_T4_E12temp_storage+32];
	add.s32 	%r361, %r359, %r360;
	ld.shared.u32 	%r362, [_ZZN3cub18CUB_300001_SM_10006detail6reduce18DeviceReduceKernelINS2_10policy_hubIiyN4cuda3std3__44plusIvEEE10Policy1000EPayS9_iNS7_10__identityEEEvT0_PT3_T1_NS0_13GridEvenShareISH_EET2_T4_E12temp_storage+36];
	add.s32 	%r653, %r361, %r362;
	bra.uni 	$L__BB3_71;
$L__BB3_51:
	// begin inline asm
	mov.u32 %r281, %laneid;
	// end inline asm
	and.b32  	%r307, %r58, 992;
	add.s32 	%r308, %r307, 32;
	setp.gt.s32 	%p21, %r308, %r57;
	not.b32 	%r309, %r307;
	add.s32 	%r310, %r57, %r309;
	selp.b32 	%r305, %r310, 31, %p21;
	mov.b32 	%r284, 1;
	mov.b32 	%r306, -1;
	// begin inline asm
	shfl.sync.down.b32 %r282, %r641, %r284, %r305, %r306;
	// end inline asm
	setp.lt.s32 	%p22, %r281, %r305;
	selp.b32 	%r311, %r282, 0, %p22;
	add.s32 	%r288, %r311, %r641;
	mov.b32 	%r289, 2;
	// begin inline asm
	shfl.sync.down.b32 %r287, %r288, %r289, %r305, %r306;
	// end inline asm
	add.s32 	%r312, %r281, 2;
	setp.gt.s32 	%p23, %r312, %r305;
	selp.b32 	%r313, 0, %r287, %p23;
	add.s32 	%r293, %r288, %r313;
	mov.b32 	%r294, 4;
	// begin inline asm
	shfl.sync.down.b32 %r292, %r293, %r294, %r305, %r306;
	// end inline asm
	add.s32 	%r314, %r281, 4;
	setp.gt.s32 	%p24, %r314, %r305;
	selp.b32 	%r315, 0, %r292, %p24;
	add.s32 	%r298, %r293, %r315;
	mov.b32 	%r299, 8;
	// begin inline asm
	shfl.sync.down.b32 %r297, %r298, %r299, %r305, %r306;
	// end inline asm
	add.s32 	%r316, %r281, 8;
	setp.gt.s32 	%p25, %r316, %r305;
	selp.b32 	%r317, 0, %r297, %p25;
	add.s32 	%r303, %r298, %r317;
	mov.b32 	%r304, 16;
	// begin inline asm
	shfl.sync.down.b32 %r302, %r303, %r304, %r305, %r306;
	// end inline asm
	add.s32 	%r318, %r281, 16;
	setp.gt.s32 	%p26, %r318, %r305;
	selp.b32 	%r319, 0, %r302, %p26;
	add.s32 	%r653, %r303, %r319;
	setp.ne.s32 	%p27, %r281, 0;
	@%p27 bra 	$L__BB3_53;
	shr.u32 	%r320, %r58, 3;
	and.b32  	%r321, %r320, 124;
	mov.u32 	%r322, _ZZN3cub18CUB_300001_SM_10006detail6reduce18DeviceReduceKernelINS2_10policy_hubIiyN4cuda3std3__44plusIvEEE10Policy1000EPayS9_iNS7_10__identityEEEvT0_PT3_T1_NS0_13GridEvenShareISH_EET2_T4_E12temp_storage;
	add.s32 	%r323, %r322, %r321;
	st.shared.u32 	[%r323+8], %r653;
$L__BB3_53:
	bar.sync 	0;
	setp.ne.s32 	%p28, %r58, 0;
	@%p28 bra 	$L__BB3_71;
	setp.gt.s32 	%p29, %r57, 32;
	ld.shared.u32 	%r324, [_ZZN3cub18CUB_300001_SM_10006detail6reduce18DeviceReduceKernelINS2_10policy_hubIiyN4cuda3std3__44plusIvEEE10Policy1000EPayS9_iNS7_10__identityEEEvT0_PT3_T1_NS0_13GridEvenShareISH_EET2_T4_E12temp_storage+12];
	selp.b32 	%r325, %r324, 0, %p29;
	add.s32 	%r326, %r325, %r653;
	setp.gt.s32 	%p30, %r57, 64;
	ld.shared.u32 	%r327, [_ZZN3cub18CUB_300001_SM_10006detail6reduce18DeviceReduceKernelINS2_10policy_hubIiyN4cuda3std3__44plusIvEEE10Policy1000EPayS9_iNS7_10__identityEEEvT0_PT3_T1_NS0_13GridEvenShareISH_EET2_T4_E12temp_storage+16];
	selp.b32 	%r328, %r327, 0, %p30;
	add.s32 	%r329, %r326, %r328;
	setp.gt.s32 	%p31, %r57, 96;
	ld.shared.u32 	%r330, [_ZZN3cub18CUB_300001_SM_10006detail6reduce18DeviceReduceKernelINS2_10policy_hubIiyN4cuda3std3__44plusIvEEE10Policy1000EPayS9_iNS7_10__identityEEEvT0_PT3_T1_NS0_13GridEvenShareISH_EET2_T4_E12temp_storage+20];
	selp.b32 	%r331, %r330, 0, %p31;
	add.s32 	%r332, %r329, %r331;
	setp.gt.s32 	%p32, %r57, 128;
	ld.shared.u32 	%r333, [_ZZN3cub18CUB_300001_SM_10006detail6reduce18DeviceReduceKernelINS2_10policy_hubIiyN4cuda3std3__44plusIvEEE10Policy1000EPayS9_iNS7_10__identityEEEvT0_PT3_T1_NS0_13GridEvenShareISH_EET2_T4_E12temp_storage+24];
	selp.b32 	%r334, %r333, 0, %p32;
	add.s32 	%r335, %r332, %r334;
	setp.gt.s32 	%p33, %r57, 160;
	ld.shared.u32 	%r336, [_ZZN3cub18CUB_300001_SM_10006detail6reduce18DeviceReduceKernelINS2_10policy_hubIiyN4cuda3std3__44plusIvEEE10Policy1000EPayS9_iNS7_10__identityEEEvT0_PT3_T1_NS0_13GridEvenShareISH_EET2_T4_E12temp_storage+28];
	selp.b32 	%r337, %r336, 0, %p33;
	add.s32 	%r338, %r335, %r337;
	setp.gt.s32 	%p34, %r57, 192;
	ld.shared.u32 	%r339, [_ZZN3cub18CUB_300001_SM_10006detail6reduce18DeviceReduceKernelINS2_10policy_hubIiyN4cuda3std3__44plusIvEEE10Policy1000EPayS9_iNS7_10__identityEEEvT0_PT3_T1_NS0_13GridEvenShareISH_EET2_T4_E12temp_storage+32];
	selp.b32 	%r340, %r339, 0, %p34;
	add.s32 	%r341, %r338, %r340;
	setp.gt.s32 	%p35, %r57, 224;
	ld.shared.u32 	%r342, [_ZZN3cub18CUB_300001_SM_10006detail6reduce18DeviceReduceKernelINS2_10policy_hubIiyN4cuda3std3__44plusIvEEE10Policy1000EPayS9_iNS7_10__identityEEEvT0_PT3_T1_NS0_13GridEvenShareISH_EET2_T4_E12temp_storage+36];
	selp.b32 	%r343, %r342, 0, %p35;
	add.s32 	%r653, %r341, %r343;
	bra.uni 	$L__BB3_71;
$L__BB3_55:
	cvt.u32.u64 	%r112, %rd3;
	mov.u32 	%r83, %tid.x;
	add.s32 	%r113, %r83, %r112;
	cvt.u64.u32 	%rd58, %r113;
	add.s64 	%rd42, %rd39, %rd58;
	// begin inline asm
	{   .reg .u8 datum;    ld.global.nc.u8 datum, [%rd42];    cvt.u16.u8 %rs1, datum;}
	// end inline asm
	cvt.u32.u16 	%r114, %rs1;
	cvt.s32.s8 	%r115, %r114;
	add.s64 	%rd43, %rd42, 256;
	// begin inline asm
	{   .reg .u8 datum;    ld.global.nc.u8 datum, [%rd43];    cvt.u16.u8 %rs2, datum;}
	// end inline asm
	cvt.u32.u16 	%r116, %rs2;
	cvt.s32.s8 	%r117, %r116;
	add.s64 	%rd44, %rd42, 512;
	// begin inline asm
	{   .reg .u8 datum;    ld.global.nc.u8 datum, [%rd44];    cvt.u16.u8 %rs3, datum;}
	// end inline asm
	cvt.u32.u16 	%r118, %rs3;
	cvt.s32.s8 	%r119, %r118;
	add.s64 	%rd45, %rd42, 768;
	// begin inline asm
	{   .reg .u8 datum;    ld.global.nc.u8 datum, [%rd45];    cvt.u16.u8 %rs4, datum;}
	// end inline asm
	cvt.u32.u16 	%r120, %rs4;
	cvt.s32.s8 	%r121, %r120;
	add.s64 	%rd46, %rd42, 1024;
	// begin inline asm
	{   .reg .u8 datum;    ld.global.nc.u8 datum, [%rd46];    cvt.u16.u8 %rs5, datum;}
	// end inline asm
	cvt.u32.u16 	%r122, %rs5;
	cvt.s32.s8 	%r123, %r122;
	add.s64 	%rd47, %rd42, 1280;
	// begin inline asm
	{   .reg .u8 datum;    ld.global.nc.u8 datum, [%rd47];    cvt.u16.u8 %rs6, datum;}
	// end inline asm
	cvt.u32.u16 	%r124, %rs6;
	cvt.s32.s8 	%r125, %r124;
	add.s64 	%rd48, %rd42, 1536;
	// begin inline asm
	{   .reg .u8 datum;    ld.global.nc.u8 datum, [%rd48];    cvt.u16.u8 %rs7, datum;}
	// end inline asm
	cvt.u32.u16 	%r126, %rs7;
	cvt.s32.s8 	%r127, %r126;
	add.s64 	%rd49, %rd42, 1792;
	// begin inline asm
	{   .reg .u8 datum;    ld.global.nc.u8 datum, [%rd49];    cvt.u16.u8 %rs8, datum;}
	// end inline asm
	cvt.u32.u16 	%r128, %rs8;
	cvt.s32.s8 	%r129, %r128;
	add.s64 	%rd50, %rd42, 2048;
	// begin inline asm
	{   .reg .u8 datum;    ld.global.nc.u8 datum, [%rd50];    cvt.u16.u8 %rs9, datum;}
	// end inline asm
	cvt.u32.u16 	%r130, %rs9;
	cvt.s32.s8 	%r131, %r130;
	add.s64 	%rd51, %rd42, 2304;
	// begin inline asm
	{   .reg .u8 datum;    ld.global.nc.u8 datum, [%rd51];    cvt.u16.u8 %rs10, datum;}
	// end inline asm
	cvt.u32.u16 	%r132, %rs10;
	cvt.s32.s8 	%r133, %r132;
	add.s64 	%rd52, %rd42, 2560;
	// begin inline asm
	{   .reg .u8 datum;    ld.global.nc.u8 datum, [%rd52];    cvt.u16.u8 %rs11, datum;}
	// end inline asm
	cvt.u32.u16 	%r134, %rs11;
	cvt.s32.s8 	%r135, %r134;
	add.s64 	%rd53, %rd42, 2816;
	// begin inline asm
	{   .reg .u8 datum;    ld.global.nc.u8 datum, [%rd53];    cvt.u16.u8 %rs12, datum;}
	// end inline asm
	cvt.u32.u16 	%r136, %rs12;
	cvt.s32.s8 	%r137, %r136;
	add.s64 	%rd54, %rd42, 3072;
	// begin inline asm
	{   .reg .u8 datum;    ld.global.nc.u8 datum, [%rd54];    cvt.u16.u8 %rs13, datum;}
	// end inline asm
	cvt.u32.u16 	%r138, %rs13;
	cvt.s32.s8 	%r139, %r138;
	add.s64 	%rd55, %rd42, 3328;
	// begin inline asm
	{   .reg .u8 datum;    ld.global.nc.u8 datum, [%rd55];    cvt.u16.u8 %rs14, datum;}
	// end inline asm
	cvt.u32.u16 	%r140, %rs14;
	cvt.s32.s8 	%r141, %r140;
	add.s64 	%rd56, %rd42, 3584;
	// begin inline asm
	{   .reg .u8 datum;    ld.global.nc.u8 datum, [%rd56];    cvt.u16.u8 %rs15, datum;}
	// end inline asm
	cvt.u32.u16 	%r142, %rs15;
	cvt.s32.s8 	%r143, %r142;
	add.s64 	%rd57, %rd42, 3840;
	// begin inline asm
	{   .reg .u8 datum;    ld.global.nc.u8 datum, [%rd57];    cvt.u16.u8 %rs16, datum;}
	// end inline asm
	cvt.u32.u16 	%r144, %rs16;
	cvt.s32.s8 	%r145, %r144;
	add.s32 	%r146, %r117, %r115;
	add.s32 	%r147, %r119, %r146;
	add.s32 	%r148, %r121, %r147;
	add.s32 	%r149, %r123, %r148;
	add.s32 	%r150, %r125, %r149;
	add.s32 	%r151, %r127, %r150;
	add.s32 	%r152, %r129, %r151;
	add.s32 	%r153, %r131, %r152;
	add.s32 	%r154, %r133, %r153;
	add.s32 	%r155, %r135, %r154;
	add.s32 	%r156, %r137, %r155;
	add.s32 	%r157, %r139, %r156;
	add.s32 	%r158, %r141, %r157;
	add.s32 	%r159, %r143, %r158;
	add.s32 	%r652, %r145, %r159;
	setp.lt.u64 	%p3, %rd21, %rd2;
	@%p3 bra 	$L__BB3_67;
	cvt.u64.u32 	%rd26, %r83;
	add.s64 	%rd59, %rd2, %rd3;
	add.s64 	%rd140, %rd39, %rd59;
	add.s64 	%rd60, %rd59, %rd26;
	add.s64 	%rd139, %rd39, %rd60;
	mov.b32 	%r642, 0;
$L__BB3_57:
	add.s64 	%rd3, %rd3, %rd2;
	add.s64 	%rd61, %rd1, -4096;
	setp.gt.u64 	%p4, %rd3, %rd61;
	@%p4 bra 	$L__BB3_59;
	add.s64 	%rd78, %rd3, %rd26;
	add.s64 	%rd62, %rd39, %rd78;
	// begin inline asm
	{   .reg .u8 datum;    ld.global.nc.u8 datum, [%rd62];    cvt.u16.u8 %rs17, datum;}
	// end inline asm
	cvt.u32.u16 	%r161, %rs17;
	cvt.s32.s8 	%r162, %r161;
	add.s64 	%rd63, %rd62, 256;
	// begin inline asm
	{   .reg .u8 datum;    ld.global.nc.u8 datum, [%rd63];    cvt.u16.u8 %rs18, datum;}
	// end inline asm
	cvt.u32.u16 	%r163, %rs18;
	cvt.s32.s8 	%r164, %r163;
	add.s64 	%rd64, %rd62, 512;
	// begin inline asm
	{   .reg .u8 datum;    ld.global.nc.u8 datum, [%rd64];    cvt.u16.u8 %rs19, datum;}
	// end inline asm
	cvt.u32.u16 	%r165, %rs19;
	cvt.s32.s8 	%r166, %r165;
	add.s64 	%rd65, %rd62, 768;
	// begin inline asm
	{   .reg .u8 datum;    ld.global.nc.u8 datum, [%rd65];    cvt.u16.u8 %rs20, datum;}
	// end inline asm
	cvt.u32.u16 	%r167, %rs20;
	cvt.s32.s8 	%r168, %r167;
	add.s64 	%rd66, %rd62, 1024;
	// begin inline asm
	{   .reg .u8 datum;    ld.global.nc.u8 datum, [%rd66];    cvt.u16.u8 %rs21, datum;}
	// end inline asm
	cvt.u32.u16 	%r169, %rs21;
	cvt.s32.s8 	%r170, %r169;
	add.s64 	%rd67, %rd62, 1280;
	// begin inline asm
	{   .reg .u8 datum;    ld.global.nc.u8 datum, [%rd67];    cvt.u16.u8 %rs22, datum;}
	// end inline asm
	cvt.u32.u16 	%r171, %rs22;
	cvt.s32.s8 	%r172, %r171;
	add.s64 	%rd68, %rd62, 1536;
	// begin inline asm
	{   .reg .u8 datum;    ld.global.nc.u8 datum, [%rd68];    cvt.u16.u8 %rs23, datum;}
	// end inline asm
	cvt.u32.u16 	%r173, %rs23;
	cvt.s32.s8 	%r174, %r173;
	add.s64 	%rd69, %rd62, 1792;
	// begin inline asm
	{   .reg .u8 datum;    ld.global.nc.u8 datum, [%rd69];    cvt.u16.u8 %rs24, datum;}
	// end inline asm
	cvt.u32.u16 	%r175, %rs24;
	cvt.s32.s8 	%r176, %r175;
	add.s64 	%rd70, %rd62, 2048;
	// begin inline asm
	{   .reg .u8 datum;    ld.global.nc.u8 datum, [%rd70];    cvt.u16.u8 %rs25, datum;}
	// end inline asm
	cvt.u32.u16 	%r177, %rs25;
	cvt.s32.s8 	%r178, %r177;
	add.s64 	%rd71, %rd62, 2304;
	// begin inline asm
	{   .reg .u8 datum;    ld.global.nc.u8 datum, [%rd71];    cvt.u16.u8 %rs26, datum;}
	// end inline asm
	cvt.u32.u16 	%r179, %rs26;
	cvt.s32.s8 	%r180, %r179;
	add.s64 	%rd72, %rd62, 2560;
	// begin inline asm
	{   .reg .u8 datum;    ld.global.nc.u8 datum, [%rd72];    cvt.u16.u8 %rs27, datum;}
	// end inline asm
	cvt.u32.u16 	%r181, %rs27;
	cvt.s32.s8 	%r182, %r181;
	add.s64 	%rd73, %rd62, 2816;
	// begin inline asm
	{   .reg .u8 datum;    ld.global.nc.u8 datum, [%rd73];    cvt.u16.u8 %rs28, datum;}
	// end inline asm
	cvt.u32.u16 	%r183, %rs28;
	cvt.s32.s8 	%r184, %r183;
	add.s64 	%rd74, %rd62, 3072;
	// begin inline asm
	{   .reg .u8 datum;    ld.global.nc.u8 datum, [%rd74];    cvt.u16.u8 %rs29, datum;}
	// end inline asm
	cvt.u32.u16 	%r185, %rs29;
	cvt.s32.s8 	%r186, %r185;
	add.s64 	%rd75, %rd62, 3328;
	// begin inline asm
	{   .reg .u8 datum;    ld.global.nc.u8 datum, [%rd75];    cvt.u16.u8 %rs30, datum;}
	// end inline asm
	cvt.u32.u16 	%r187, %rs30;
	cvt.s32.s8 	%r188, %r187;
	add.s64 	%rd76, %rd62, 3584;
	// begin inline asm
	{   .reg .u8 datum;    ld.global.nc.u8 datum, [%rd76];    cvt.u16.u8 %rs31, datum;}
	// end inline asm
	cvt.u32.u16 	%r189, %rs31;
	cvt.s32.s8 	%r190, %r189;
	add.s64 	%rd77, %rd62, 3840;
	// begin inline asm
	{   .reg .u8 datum;    ld.global.nc.u8 datum, [%rd77];    cvt.u16.u8 %rs32, datum;}
	// end inline asm
	cvt.u32.u16 	%r191, %rs32;
	cvt.s32.s8 	%r192, %r191;
	add.s32 	%r193, %r162, %r652;
	add.s32 	%r194, %r164, %r193;
	add.s32 	%r195, %r166, %r194;
	add.s32 	%r196, %r168, %r195;
	add.s32 	%r197, %r170, %r196;
	add.s32 	%r198, %r172, %r197;
	add.s32 	%r199, %r174, %r198;
	add.s32 	%r200, %r176, %r199;
	add.s32 	%r201, %r178, %r200;
	add.s32 	%r202, %r180, %r201;
	add.s32 	%r203, %r182, %r202;
	add.s32 	%r204, %r184, %r203;
	add.s32 	%r205, %r186, %r204;
	add.s32 	%r206, %r188, %r205;
	add.s32 	%r207, %r190, %r206;
	add.s32 	%r652, %r192, %r207;
	sub.s64 	%rd79, %rd1, %rd3;
	setp.lt.u64 	%p5, %rd79, %rd2;
	add.s32 	%r642, %r642, 1;
	add.s64 	%rd140, %rd140, %rd2;
	add.s64 	%rd139, %rd139, %rd2;
	@%p5 bra 	$L__BB3_67;
	bra.uni 	$L__BB3_57;
$L__BB3_59:
	setp.le.u64 	%p6, %rd1, %rd3;
	@%p6 bra 	$L__BB3_67;
	cvt.u32.u64 	%r208, %rd3;
	cvt.u32.u64 	%r209, %rd1;
	sub.s32 	%r89, %r209, %r208;
	setp.ge.s32 	%p7, %r83, %r89;
	@%p7 bra 	$L__BB3_67;
	cvt.u32.u64 	%r212, %rd2;
	not.b32 	%r214, %r83;
	add.s32 	%r215, %r214, %r209;
	add.s32 	%r216, %r212, %r112;
	sub.s32 	%r217, %r215, %r216;
	mul.lo.s32 	%r218, %r1, %r642;
	shl.b32 	%r219, %r218, 12;
	sub.s32 	%r90, %r217, %r219;
	shr.u32 	%r220, %r215, 8;
	add.s32 	%r91, %r220, 1;
	and.b32  	%r221, %r215, 768;
	setp.eq.s32 	%p8, %r221, 768;
	mov.u32 	%r647, %r83;
	@%p8 bra 	$L__BB3_64;
	and.b32  	%r222, %r91, 3;
	neg.s32 	%r644, %r222;
	mov.u32 	%r647, %r83;
$L__BB3_63:
	.pragma "nounroll";
	// begin inline asm
	{   .reg .u8 datum;    ld.global.nc.u8 datum, [%rd139];    cvt.u16.u8 %rs33, datum;}
	// end inline asm
	cvt.u32.u16 	%r223, %rs33;
	cvt.s32.s8 	%r224, %r223;
	add.s32 	%r652, %r224, %r652;
	add.s32 	%r647, %r647, 256;
	add.s64 	%rd139, %rd139, 256;
	add.s32 	%r644, %r644, 1;
	setp.ne.s32 	%p9, %r644, 0;
	@%p9 bra 	$L__BB3_63;
$L__BB3_64:
	setp.lt.u32 	%p10, %r90, 768;
	@%p10 bra 	$L__BB3_67;
	cvt.u64.u32 	%rd85, %r647;
$L__BB3_66:
	add.s64 	%rd81, %rd140, %rd85;
	// begin inline asm
	{   .reg .u8 datum;    ld.global.nc.u8 datum, [%rd81];    cvt.u16.u8 %rs34, datum;}
	// end inline asm
	cvt.u32.u16 	%r225, %rs34;
	cvt.s32.s8 	%r226, %r225;
	add.s32 	%r227, %r226, %r652;
	add.s64 	%rd82, %rd81, 256;
	// begin inline asm
	{   .reg .u8 datum;    ld.global.nc.u8 datum, [%rd82];    cvt.u16.u8 %rs35, datum;}
	// end inline asm
	cvt.u32.u16 	%r228, %rs35;
	cvt.s32.s8 	%r229, %r228;
	add.s32 	%r230, %r229, %r227;
	add.s64 	%rd83, %rd81, 512;
	// begin inline asm
	{   .reg .u8 datum;    ld.global.nc.u8 datum, [%rd83];    cvt.u16.u8 %rs36, datum;}
	// end inline asm
	cvt.u32.u16 	%r231, %rs36;
	cvt.s32.s8 	%r232, %r231;
	add.s32 	%r233, %r232, %r230;
	add.s64 	%rd84, %rd81, 768;
	// begin inline asm
	{   .reg .u8 datum;    ld.global.nc.u8 datum, [%rd84];    cvt.u16.u8 %rs37, datum;}
	// end inline asm
	cvt.u32.u16 	%r234, %rs37;
	cvt.s32.s8 	%r235, %r234;
	add.s32 	%r652, %r235, %r233;
	add.s32 	%r647, %r647, 1024;
	add.s64 	%rd140, %rd140, 1024;
	setp.lt.s32 	%p11, %r647, %r89;
	@%p11 bra 	$L__BB3_66;
$L__BB3_67:
	// begin inline asm
	mov.u32 %r236, %laneid;
	// end inline asm
	mov.b32 	%r237, -1;
	redux.sync.add.s32 %r653, %r652, %r237;
	setp.ne.s32 	%p12, %r236, 0;
	@%p12 bra 	$L__BB3_69;
	shr.u32 	%r238, %r83, 3;
	and.b32  	%r239, %r238, 124;
	mov.u32 	%r240, _ZZN3cub18CUB_300001_SM_10006detail6reduce18DeviceReduceKernelINS2_10policy_hubIiyN4cuda3std3__44plusIvEEE10Policy1000EPayS9_iNS7_10__identityEEEvT0_PT3_T1_NS0_13GridEvenShareISH_EET2_T4_E12temp_storage;
	add.s32 	%r241, %r240, %r239;
	st.shared.u32 	[%r241+8], %r653;
$L__BB3_69:
	bar.sync 	0;
	setp.ne.s32 	%p13, %r83, 0;
	@%p13 bra 	$L__BB3_71;
	ld.shared.u32 	%r242, [_ZZN3cub18CUB_300001_SM_10006detail6reduce18DeviceReduceKernelINS2_10policy_hubIiyN4cuda3std3__44plusIvEEE10Policy1000EPayS9_iNS7_10__identityEEEvT0_PT3_T1_NS0_13GridEvenShareISH_EET2_T4_E12temp_storage+12];
	add.s32 	%r243, %r242, %r653;
	ld.shared.u32 	%r244, [_ZZN3cub18CUB_300001_SM_10006detail6reduce18DeviceReduceKernelINS2_10policy_hubIiyN4cuda3std3__44plusIvEEE10Policy1000EPayS9_iNS7_10__identityEEEvT0_PT3_T1_NS0_13GridEvenShareISH_EET2_T4_E12temp_storage+16];
	add.s32 	%r245, %r243, %r244;
	ld.shared.u32 	%r246, [_ZZN3cub18CUB_300001_SM_10006detail6reduce18DeviceReduceKernelINS2_10policy_hubIiyN4cuda3std3__44plusIvEEE10Policy1000EPayS9_iNS7_10__identityEEEvT0_PT3_T1_NS0_13GridEvenShareISH_EET2_T4_E12temp_storage+20];
	add.s32 	%r247, %r245, %r246;
	ld.shared.u32 	%r248, [_ZZN3cub18CUB_300001_SM_10006detail6reduce18DeviceReduceKernelINS2_10policy_hubIiyN4cuda3std3__44plusIvEEE10Policy1000EPayS9_iNS7_10__identityEEEvT0_PT3_T1_NS0_13GridEvenShareISH_EET2_T4_E12temp_storage+24];
	add.s32 	%r249, %r247, %r248;
	ld.shared.u32 	%r250, [_ZZN3cub18CUB_300001_SM_10006detail6reduce18DeviceReduceKernelINS2_10policy_hubIiyN4cuda3std3__44plusIvEEE10Policy1000EPayS9_iNS7_10__identityEEEvT0_PT3_T1_NS0_13GridEvenShareISH_EET2_T4_E12temp_storage+28];
	add.s32 	%r251, %r249, %r250;
	ld.shared.u32 	%r252, [_ZZN3cub18CUB_300001_SM_10006detail6reduce18DeviceReduceKernelINS2_10policy_hubIiyN4cuda3std3__44plusIvEEE10Policy1000EPayS9_iNS7_10__identityEEEvT0_PT3_T1_NS0_13GridEvenShareISH_EET2_T4_E12temp_storage+32];
	add.s32 	%r253, %r251, %r252;
	ld.shared.u32 	%r254, [_ZZN3cub18CUB_300001_SM_10006detail6reduce18DeviceReduceKernelINS2_10policy_hubIiyN4cuda3std3__44plusIvEEE10Policy1000EPayS9_iNS7_10__identityEEEvT0_PT3_T1_NS0_13GridEvenShareISH_EET2_T4_E12temp_storage+36];
	add.s32 	%r653, %r253, %r254;
$L__BB3_71:
	mov.u32 	%r608, %tid.x;
	setp.ne.s32 	%p74, %r608, 0;
	@%p74 bra 	$L__BB3_73;
	ld.param.u64 	%rd131, [_ZN3cub18CUB_300001_SM_10006detail6reduce18DeviceReduceKernelINS2_10policy_hubIiyN4cuda3std3__44plusIvEEE10Policy1000EPayS9_iNS7_10__identityEEEvT0_PT3_T1_NS0_13GridEvenShareISH_EET2_T4__param_1];
	cvta.to.global.u64 	%rd128, %rd131;
	mul.wide.u32 	%rd129, %r2, 4;
	add.s64 	%rd130, %rd128, %rd129;
	st.global.u32 	[%rd130], %r653;
$L__BB3_73:
	ret;

}
	// .globl	_ZN3cub18CUB_300001_SM_10006detail6reduce28DeviceReduceSingleTileKernelINS2_10policy_hubIiyN4cuda3std3__44plusIvEEE10Policy1000EPiSC_iS9_iiNS7_10__identityEEEvT0_T1_T2_T3_T4_T6_
.visible .entry _ZN3cub18CUB_300001_SM_10006detail6reduce28DeviceReduceSingleTileKernelINS2_10policy_hubIiyN4cuda3std3__44plusIvEEE10Policy1000EPiSC_iS9_iiNS7_10__identityEEEvT0_T1_T2_T3_T4_T6_(
	.param .u64 .ptr .align 1 _ZN3cub18CUB_300001_SM_10006detail6reduce28DeviceReduceSingleTileKernelINS2_10policy_hubIiyN4cuda3std3__44plusIvEEE10Policy1000EPiSC_iS9_iiNS7_10__identityEEEvT0_T1_T2_T3_T4_T6__param_0,
	.param .u64 .ptr .align 1 _ZN3cub18CUB_300001_SM_10006detail6reduce28DeviceReduceSingleTileKernelINS2_10policy_hubIiyN4cuda3std3__44plusIvEEE10Policy1000EPiSC_iS9_iiNS7_10__identityEEEvT0_T1_T2_T3_T4_T6__param_1,
	.param .u32 _ZN3cub18CUB_300001_SM_10006detail6reduce28DeviceReduceSingleTileKernelINS2_10policy_hubIiyN4cuda3std3__44plusIvEEE10Policy1000EPiSC_iS9_iiNS7_10__identityEEEvT0_T1_T2_T3_T4_T6__param_2,
	.param .align 1 .b8 _ZN3cub18CUB_300001_SM_10006detail6reduce28DeviceReduceSingleTileKernelINS2_10policy_hubIiyN4cuda3std3__44plusIvEEE10Policy1000EPiSC_iS9_iiNS7_10__identityEEEvT0_T1_T2_T3_T4_T6__param_3[1],
	.param .u32 _ZN3cub18CUB_300001_SM_10006detail6reduce28DeviceReduceSingleTileKernelINS2_10policy_hubIiyN4cuda3std3__44plusIvEEE10Policy1000EPiSC_iS9_iiNS7_10__identityEEEvT0_T1_T2_T3_T4_T6__param_4,
	.param .align 1 .b8 _ZN3cub18CUB_300001_SM_10006detail6reduce28DeviceReduceSingleTileKernelINS2_10policy_hubIiyN4cuda3std3__44plusIvEEE10Policy1000EPiSC_iS9_iiNS7_10__identityEEEvT0_T1_T2_T3_T4_T6__param_5[1]
)
.maxntid 256
.minnctapersm 1
{
	.reg .pred 	%p<77>;
	.reg .b32 	%r<571>;
	.reg .b64 	%rd<125>;
	// demoted variable
	.shared .align 4 .b8 _ZZN3cub18CUB_300001_SM_10006detail6reduce28DeviceReduceSingleTileKernelINS2_10policy_hubIiyN4cuda3std3__44plusIvEEE10Policy1000EPiSC_iS9_iiNS7_10__identityEEEvT0_T1_T2_T3_T4_T6_E12temp_storage[44];
	ld.param.u64 	%rd16, [_ZN3cub18CUB_300001_SM_10006detail6reduce28DeviceReduceSingleTileKernelINS2_10policy_hubIiyN4cuda3std3__44plusIvEEE10Policy1000EPiSC_iS9_iiNS7_10__identityEEEvT0_T1_T2_T3_T4_T6__param_0];
	ld.param.u64 	%rd17, [_ZN3cub18CUB_300001_SM_10006detail6reduce28DeviceReduceSingleTileKernelINS2_10policy_hubIiyN4cuda3std3__44plusIvEEE10Policy1000EPiSC_iS9_iiNS7_10__identityEEEvT0_T1_T2_T3_T4_T6__param_1];
	ld.param.u32 	%r120, [_ZN3cub18CUB_300001_SM_10006detail6reduce28DeviceReduceSingleTileKernelINS2_10policy_hubIiyN4cuda3std3__44plusIvEEE10Policy1000EPiSC_iS9_iiNS7_10__identityEEEvT0_T1_T2_T3_T4_T6__param_2];
	ld.param.u32 	%r121, [_ZN3cub18CUB_300001_SM_10006detail6reduce28DeviceReduceSingleTileKernelINS2_10policy_hubIiyN4cuda3std3__44plusIvEEE10Policy1000EPiSC_iS9_iiNS7_10__identityEEEvT0_T1_T2_T3_T4_T6__param_4];
	cvta.to.global.u64 	%rd1, %rd17;
	setp.ne.s32 	%p1, %r120, 0;
	@%p1 bra 	$L__BB4_3;
	mov.u32 	%r517, %tid.x;
	setp.ne.s32 	%p76, %r517, 0;
	@%p76 bra 	$L__BB4_74;
	st.global.u32 	[%rd1], %r121;
	bra.uni 	$L__BB4_74;
$L__BB4_3:
	and.b64  	%rd18, %rd16, 15;
	setp.ne.s64 	%p2, %rd18, 0;
	@%p2 bra 	$L__BB4_38;
	setp.gt.s32 	%p39, %r120, 4095;
	@%p39 bra 	$L__BB4_22;
	mov.u32 	%r1, %tid.x;
	setp.ge.s32 	%p51, %r1, %r120;
	mov.b32 	%r528, 0;
	mov.u32 	%r523, %r1;
	@%p51 bra 	$L__BB4_7;
	mul.wide.u32 	%rd113, %r1, 4;
	add.s64 	%rd112, %rd16, %rd113;
	// begin inline asm
	ld.global.nc.u32 %r528, [%rd112];
	// end inline asm
	add.s32 	%r523, %r1, 256;
$L__BB4_7:
	setp.ge.s32 	%p52, %r523, %r120;
	@%p52 bra 	$L__BB4_13;
	not.b32 	%r420, %r523;
	add.s32 	%r6, %r120, %r420;
	and.b32  	%r421, %r6, 768;
	setp.eq.s32 	%p53, %r421, 768;
	@%p53 bra 	$L__BB4_11;
	mul.wide.u32 	%rd114, %r523, 4;
	add.s64 	%rd121, %rd16, %rd114;
	shr.u32 	%r422, %r6, 8;
	add.s32 	%r423, %r422, 1;
	and.b32  	%r424, %r423, 3;
	neg.s32 	%r520, %r424;
$L__BB4_10:
	.pragma "nounroll";
	// begin inline asm
	ld.global.nc.u32 %r425, [%rd121];
	// end inline asm
	add.s32 	%r528, %r425, %r528;
	add.s32 	%r523, %r523, 256;
	add.s64 	%rd121, %rd121, 1024;
	add.s32 	%r520, %r520, 1;
	setp.ne.s32 	%p54, %r520, 0;
	@%p54 bra 	$L__BB4_10;
$L__BB4_11:
	setp.lt.u32 	%p55, %r6, 768;
	@%p55 bra 	$L__BB4_13;
$L__BB4_12:
	mul.wide.s32 	%rd120, %r523, 4;
	add.s64 	%rd116, %rd16, %rd120;
	// begin inline asm
	ld.global.nc.u32 %r426, [%rd116];
	// end inline asm
	add.s32 	%r430, %r426, %r528;
	add.s64 	%rd117, %rd116, 1024;
	// begin inline asm
	ld.global.nc.u32 %r427, [%rd117];
	// end inline asm
	add.s32 	%r431, %r427, %r430;
	add.s64 	%rd118, %rd116, 2048;
	// begin inline asm
	ld.global.nc.u32 %r428, [%rd118];
	// end inline asm
	add.s32 	%r432, %r428, %r431;
	add.s64 	%rd119, %rd116, 3072;
	// begin inline asm
	ld.global.nc.u32 %r429, [%rd119];
	// end inline asm
	add.s32 	%r528, %r429, %r432;
	add.s32 	%r523, %r523, 1024;
	setp.lt.s32 	%p56, %r523, %r120;
	@%p56 bra 	$L__BB4_12;
$L__BB4_13:
	setp.lt.s32 	%p57, %r120, 256;
	@%p57 bra 	$L__BB4_18;
	// begin inline asm
	mov.u32 %r496, %laneid;
	// end inline asm
	mov.b32 	%r497, -1;
	redux.sync.add.s32 %r570, %r528, %r497;
	setp.ne.s32 	%p73, %r496, 0;
	@%p73 bra 	$L__BB4_16;
	shr.u32 	%r498, %r1, 3;
	and.b32  	%r499, %r498, 124;
	mov.u32 	%r500, _ZZN3cub18CUB_300001_SM_10006detail6reduce28DeviceReduceSingleTileKernelINS2_10policy_hubIiyN4cuda3std3__44plusIvEEE10Policy1000EPiSC_iS9_iiNS7_10__identityEEEvT0_T1_T2_T3_T4_T6_E12temp_storage;
	add.s32 	%r501, %r500, %r499;
	st.shared.u32 	[%r501+8], %r570;
$L__BB4_16:
	bar.sync 	0;
	setp.ne.s32 	%p74, %r1, 0;
	@%p74 bra 	$L__BB4_72;
	ld.shared.u32 	%r502, [_ZZN3cub18CUB_300001_SM_10006detail6reduce28DeviceReduceSingleTileKernelINS2_10policy_hubIiyN4cuda3std3__44plusIvEEE10Policy1000EPiSC_iS9_iiNS7_10__identityEEEvT0_T1_T2_T3_T4_T6_E12temp_storage+12];
	add.s32 	%r503, %r502, %r570;
	ld.shared.u32 	%r504, [_ZZN3cub18CUB_300001_SM_10006detail6reduce28DeviceReduceSingleTileKernelINS2_10policy_hubIiyN4cuda3std3__44plusIvEEE10Policy1000EPiSC_iS9_iiNS7_10__identityEEEvT0_T1_T2_T3_T4_T6_E12temp_storage+16];
	add.s32 	%r505, %r503, %r504;
	ld.shared.u32 	%r506, [_ZZN3cub18CUB_300001_SM_10006detail6reduce28DeviceReduceSingleTileKernelINS2_10policy_hubIiyN4cuda3std3__44plusIvEEE10Policy1000EPiSC_iS9_iiNS7_10__identityEEEvT0_T1_T2_T3_T4_T6_E12temp_storage+20];
	add.s32 	%r507, %r505, %r506;
	ld.shared.u32 	%r508, [_ZZN3cub18CUB_300001_SM_10006detail6reduce28DeviceReduceSingleTileKernelINS2_10policy_hubIiyN4cuda3std3__44plusIvEEE10Policy1000EPiSC_iS9_iiNS7_10__identityEEEvT0_T1_T2_T3_T4_T6_E12temp_storage+24];
	add.s32 	%r509, %r507, %r508;
	ld.shared.u32 	%r510, [_ZZN3cub18CUB_300001_SM_10006detail6reduce28DeviceReduceSingleTileKernelINS2_10policy_hubIiyN4cuda3std3__44plusIvEEE10Policy1000EPiSC_iS9_iiNS7_10__identityEEEvT0_T1_T2_T3_T4_T6_E12temp_storage+28];
	add.s32 	%r511, %r509, %r510;
	ld.shared.u32 	%r512, [_ZZN3cub18CUB_300001_SM_10006detail6reduce28DeviceReduceSingleTileKernelINS2_10policy_hubIiyN4cuda3std3__44plusIvEEE10Policy1000EPiSC_iS9_iiNS7_10__identityEEEvT0_T1_T2_T3_T4_T6_E12temp_storage+32];
	add.s32 	%r513, %r511, %r512;
	ld.shared.u32 	%r514, [_ZZN3cub18CUB_300001_SM_10006detail6reduce28DeviceReduceSingleTileKernelINS2_10policy_hubIiyN4cuda3std3__44plusIvEEE10Policy1000EPiSC_iS9_iiNS7_10__identityEEEvT0_T1_T2_T3_T4_T6_E12temp_storage+36];
	add.s32 	%r570, %r513, %r514;
	bra.uni 	$L__BB4_72;
$L__BB4_18:
	// begin inline asm
	mov.u32 %r433, %laneid;
	// end inline asm
	and.b32  	%r459, %r1, 992;
	add.s32 	%r460, %r459, 32;
	setp.gt.s32 	%p58, %r460, %r120;
	not.b32 	%r461, %r459;
	add.s32 	%r462, %r120, %r461;
	selp.b32 	%r457, %r462, 31, %p58;
	mov.b32 	%r436, 1;
	mov.b32 	%r458, -1;
	// begin inline asm
	shfl.sync.down.b32 %r434, %r528, %r436, %r457, %r458;
	// end inline asm
	setp.lt.s32 	%p59, %r433, %r457;
	selp.b32 	%r463, %r434, 0, %p59;
	add.s32 	%r440, %r463, %r528;
	mov.b32 	%r441, 2;
	// begin inline asm
	shfl.sync.down.b32 %r439, %r440, %r441, %r457, %r458;
	// end inline asm
	add.s32 	%r464, %r433, 2;
	setp.gt.s32 	%p60, %r464, %r457;
	selp.b32 	%r465, 0, %r439, %p60;
	add.s32 	%r445, %r440, %r465;
	mov.b32 	%r446, 4;
	// begin inline asm
	shfl.sync.down.b32 %r444, %r445, %r446, %r457, %r458;
	// end inline asm
	add.s32 	%r466, %r433, 4;
	setp.gt.s32 	%p61, %r466, %r457;
	selp.b32 	%r467, 0, %r444, %p61;
	add.s32 	%r450, %r445, %r467;
	mov.b32 	%r451, 8;
	// begin inline asm
	shfl.sync.down.b32 %r449, %r450, %r451, %r457, %r458;
	// end inline asm
	add.s32 	%r468, %r433, 8;
	setp.gt.s32 	%p62, %r468, %r457;
	selp.b32 	%r469, 0, %r449, %p62;
	add.s32 	%r455, %r450, %r469;
	mov.b32 	%r456, 16;
	// begin inline asm
	shfl.sync.down.b32 %r454, %r455, %r456, %r457, %r458;
	// end inline asm
	add.s32 	%r470, %r433, 16;
	setp.gt.s32 	%p63, %r470, %r457;
	selp.b32 	%r471, 0, %r454, %p63;
	add.s32 	%r570, %r455, %r471;
	setp.ne.s32 	%p64, %r433, 0;
	@%p64 bra 	$L__BB4_20;
	shr.u32 	%r472, %r1, 3;
	and.b32  	%r473, %r472, 124;
	mov.u32 	%r474, _ZZN3cub18CUB_300001_SM_10006detail6reduce28DeviceReduceSingleTileKernelINS2_10policy_hubIiyN4cuda3std3__44plusIvEEE10Policy1000EPiSC_iS9_iiNS7_10__identityEEEvT0_T1_T2_T3_T4_T6_E12temp_storage;
	add.s32 	%r475, %r474, %r473;
	st.shared.u32 	[%r475+8], %r570;
$L__BB4_20:
	bar.sync 	0;
	setp.ne.s32 	%p65, %r1, 0;
	@%p65 bra 	$L__BB4_72;
	setp.gt.s32 	%p66, %r120, 32;
	ld.shared.u32 	%r476, [_ZZN3cub18CUB_300001_SM_10006detail6reduce28DeviceReduceSingleTileKernelINS2_10policy_hubIiyN4cuda3std3__44plusIvEEE10Policy1000EPiSC_iS9_iiNS7_10__identityEEEvT0_T1_T2_T3_T4_T6_E12temp_storage+12];
	selp.b32 	%r477, %r476, 0, %p66;
	add.s32 	%r478, %r477, %r570;
	setp.gt.s32 	%p67, %r120, 64;
	ld.shared.u32 	%r479, [_ZZN3cub18CUB_300001_SM_10006detail6reduce28DeviceReduceSingleTileKernelINS2_10policy_hubIiyN4cuda3std3__44plusIvEEE10Policy1000EPiSC_iS9_iiNS7_10__identityEEEvT0_T1_T2_T3_T4_T6_E12temp_storage+16];
	selp.b32 	%r480, %r479, 0, %p67;
	add.s32 	%r481, %r478, %r480;
	setp.gt.s32 	%p68, %r120, 96;
	ld.shared.u32 	%r482, [_ZZN3cub18CUB_300001_SM_10006detail6reduce28DeviceReduceSingleTileKernelINS2_10policy_hubIiyN4cuda3std3__44plusIvEEE10Policy1000EPiSC_iS9_iiNS7_10__identityEEEvT0_T1_T2_T3_T4_T6_E12temp_storage+20];
	selp.b32 	%r483, %r482, 0, %p68;
	add.s32 	%r484, %r481, %r483;
	setp.gt.s32 	%p69, %r120, 128;
	ld.shared.u32 	%r485, [_ZZN3cub18CUB_300001_SM_10006detail6reduce28DeviceReduceSingleTileKernelINS2_10policy_hubIiyN4cuda3std3__44plusIvEEE10Policy1000EPiSC_iS9_iiNS7_10__identityEEEvT0_T1_T2_T3_T4_T6_E12temp_storage+24];
	selp.b32 	%r486, %r485, 0, %p69;
	add.s32 	%r487, %r484, %r486;
	setp.gt.s32 	%p70, %r120, 160;
	ld.shared.u32 	%r488, [_ZZN3cub18CUB_300001_SM_10006detail6reduce28DeviceReduceSingleTileKernelINS2_10policy_hubIiyN4cuda3std3__44plusIvEEE10Policy1000EPiSC_iS9_iiNS7_10__identityEEEvT0_T1_T2_T3_T4_T6_E12temp_storage+28];
	selp.b32 	%r489, %r488, 0, %p70;
	add.s32 	%r490, %r487, %r489;
	setp.gt.s32 	%p71, %r120, 192;
	ld.shared.u32 	%r491, [_ZZN3cub18CUB_300001_SM_10006detail6reduce28DeviceReduceSingleTileKernelINS2_10policy_hubIiyN4cuda3std3__44plusIvEEE10Policy1000EPiSC_iS9_iiNS7_10__identityEEEvT0_T1_T2_T3_T4_T6_E12temp_storage+32];
	selp.b32 	%r492, %r491, 0, %p71;
	add.s32 	%r493, %r490, %r492;
	setp.gt.s32 	%p72, %r120, 224;
	ld.shared.u32 	%r494, [_ZZN3cub18CUB_300001_SM_10006detail6reduce28DeviceReduceSingleTileKernelINS2_10policy_hubIiyN4cuda3std3__44plusIvEEE10Policy1000EPiSC_iS9_iiNS7_10__identityEEEvT0_T1_T2_T3_T4_T6_E12temp_storage+36];
	selp.b32 	%r495, %r494, 0, %p72;
	add.s32 	%r570, %r493, %r495;
	bra.uni 	$L__BB4_72;
$L__BB4_22:
	mov.u32 	%r26, %tid.x;
	shl.b32 	%r319, %r26, 2;
	mul.wide.u32 	%rd86, %r319, 4;
	add.s64 	%rd76, %rd16, %rd86;
	// begin inline asm
	ld.global.nc.v2.u64 {%rd74, %rd75}, [%rd76];
	// end inline asm
	mov.b64 	{%r320, %r321}, %rd75;
	mov.b64 	{%r322, %r323}, %rd74;
	add.s64 	%rd79, %rd76, 4096;
	// begin inline asm
	ld.global.nc.v2.u64 {%rd77, %rd78}, [%rd79];
	// end inline asm
	mov.b64 	{%r324, %r325}, %rd78;
	mov.b64 	{%r326, %r327}, %rd77;
	add.s64 	%rd82, %rd76, 8192;
	// begin inline asm
	ld.global.nc.v2.u64 {%rd80, %rd81}, [%rd82];
	// end inline asm
	mov.b64 	{%r328, %r329}, %rd81;
	mov.b64 	{%r330, %r331}, %rd80;
	add.s64 	%rd85, %rd76, 12288;
	// begin inline asm
	ld.global.nc.v2.u64 {%rd83, %rd84}, [%rd85];
	// end inline asm
	mov.b64 	{%r332, %r333}, %rd84;
	mov.b64 	{%r334, %r335}, %rd83;
	add.s32 	%r336, %r323, %r322;
	add.s32 	%r337, %r320, %r336;
	add.s32 	%r338, %r321, %r337;
	add.s32 	%r339, %r326, %r338;
	add.s32 	%r340, %r327, %r339;
	add.s32 	%r341, %r324, %r340;
	add.s32 	%r342, %r325, %r341;
	add.s32 	%r343, %r330, %r342;
	add.s32 	%r344, %r331, %r343;
	add.s32 	%r345, %r328, %r344;
	add.s32 	%r346, %r329, %r345;
	add.s32 	%r347, %r334, %r346;
	add.s32 	%r348, %r335, %r347;
	add.s32 	%r349, %r332, %r348;
	add.s32 	%r543, %r333, %r349;
	setp.lt.u32 	%p40, %r120, 8192;
	mov.b32 	%r532, 4096;
	@%p40 bra 	$L__BB4_26;
	add.s32 	%r28, %r120, -4096;
	mov.b32 	%r532, 4096;
$L__BB4_24:
	mul.wide.s32 	%rd99, %r532, 4;
	add.s64 	%rd89, %rd76, %rd99;
	// begin inline asm
	ld.global.nc.v2.u64 {%rd87, %rd88}, [%rd89];
	// end inline asm
	mov.b64 	{%r351, %r352}, %rd88;
	mov.b64 	{%r353, %r354}, %rd87;
	add.s64 	%rd92, %rd89, 4096;
	// begin inline asm
	ld.global.nc.v2.u64 {%rd90, %rd91}, [%rd92];
	// end inline asm
	mov.b64 	{%r355, %r356}, %rd91;
	mov.b64 	{%r357, %r358}, %rd90;
	add.s64 	%rd95, %rd89, 8192;
	// begin inline asm
	ld.global.nc.v2.u64 {%rd93, %rd94}, [%rd95];
	// end inline asm
	mov.b64 	{%r359, %r360}, %rd94;
	mov.b64 	{%r361, %r362}, %rd93;
	add.s64 	%rd98, %rd89, 12288;
	// begin inline asm
	ld.global.nc.v2.u64 {%rd96, %rd97}, [%rd98];
	// end inline asm
	mov.b64 	{%r363, %r364}, %rd97;
	mov.b64 	{%r365, %r366}, %rd96;
	add.s32 	%r367, %r353, %r543;
	add.s32 	%r368, %r354, %r367;
	add.s32 	%r369, %r351, %r368;
	add.s32 	%r370, %r352, %r369;
	add.s32 	%r371, %r357, %r370;
	add.s32 	%r372, %r358, %r371;
	add.s32 	%r373, %r355, %r372;
	add.s32 	%r374, %r356, %r373;
	add.s32 	%r375, %r361, %r374;
	add.s32 	%r376, %r362, %r375;
	add.s32 	%r377, %r359, %r376;
	add.s32 	%r378, %r360, %r377;
	add.s32 	%r379, %r365, %r378;
	add.s32 	%r380, %r366, %r379;
	add.s32 	%r381, %r363, %r380;
	add.s32 	%r543, %r364, %r381;
	sub.s32 	%r382, %r120, %r532;
	setp.lt.s32 	%p41, %r382, 4096;
	@%p41 bra 	$L__BB4_34;
	add.s32 	%r532, %r532, 4096;
	setp.le.s32 	%p42, %r532, %r28;
	@%p42 bra 	$L__BB4_24;
$L__BB4_26:
	setp.le.s32 	%p43, %r120, %r532;
	@%p43 bra 	$L__BB4_34;
	sub.s32 	%r35, %r120, %r532;
	setp.ge.s32 	%p44, %r26, %r35;
	@%p44 bra 	$L__BB4_34;
	not.b32 	%r384, %r26;
	add.s32 	%r385, %r120, %r384;
	sub.s32 	%r36, %r385, %r532;
	and.b32  	%r386, %r36, 768;
	setp.eq.s32 	%p45, %r386, 768;
	mov.u32 	%r537, %r26;
	@%p45 bra 	$L__BB4_31;
	add.s32 	%r534, %r26, %r532;
	shr.u32 	%r387, %r36, 8;
	add.s32 	%r388, %r387, 1;
	and.b32  	%r389, %r388, 3;
	neg.s32 	%r533, %r389;
	mov.u32 	%r537, %r26;
$L__BB4_30:
	.pragma "nounroll";
	mul.wide.u32 	%rd101, %r534, 4;
	add.s64 	%rd100, %rd16, %rd101;
	// begin inline asm
	ld.global.nc.u32 %r390, [%rd100];
	// end inline asm
	add.s32 	%r543, %r390, %r543;
	add.s32 	%r537, %r537, 256;
	add.s32 	%r534, %r534, 256;
	add.s32 	%r533, %r533, 1;
	setp.ne.s32 	%p46, %r533, 0;
	@%p46 bra 	$L__BB4_30;
$L__BB4_31:
	setp.lt.u32 	%p47, %r36, 768;
	@%p47 bra 	$L__BB4_34;
	cvt.u64.u32 	%rd102, %r537;
	cvt.u64.u32 	%rd103, %r532;
	add.s64 	%rd104, %rd102, %rd103;
	shl.b64 	%rd105, %rd104, 2;
	add.s64 	%rd106, %rd105, %rd16;
	add.s64 	%rd122, %rd106, 2048;
	add.s32 	%r540, %r537, %r532;
$L__BB4_33:
	mul.wide.u32 	%rd111, %r540, 4;
	add.s64 	%rd107, %rd16, %rd111;
	// begin inline asm
	ld.global.nc.u32 %r391, [%rd107];
	// end inline asm
	add.s32 	%r395, %r391, %r543;
	add.s64 	%rd108, %rd122, -1024;
	// begin inline asm
	ld.global.nc.u32 %r392, [%rd108];
	// end inline asm
	add.s32 	%r396, %r392, %r395;
	// begin inline asm
	ld.global.nc.u32 %r393, [%rd122];
	// end inline asm
	add.s32 	%r397, %r393, %r396;
	add.s64 	%rd110, %rd122, 1024;
	// begin inline asm
	ld.global.nc.u32 %r394, [%rd110];
	// end inline asm
	add.s32 	%r543, %r394, %r397;
	add.s32 	%r537, %r537, 1024;
	add.s64 	%rd122, %rd122, 4096;
	add.s32 	%r540, %r540, 1024;
	setp.lt.s32 	%p48, %r537, %r35;
	@%p48 bra 	$L__BB4_33;
$L__BB4_34:
	// begin inline asm
	mov.u32 %r398, %laneid;
	// end inline asm
	mov.b32 	%r399, -1;
	redux.sync.add.s32 %r570, %r543, %r399;
	setp.ne.s32 	%p49, %r398, 0;
	@%p49 bra 	$L__BB4_36;
	shr.u32 	%r400, %r26, 3;
	and.b32  	%r401, %r400, 124;
	mov.u32 	%r402, _ZZN3cub18CUB_300001_SM_10006detail6reduce28DeviceReduceSingleTileKernelINS2_10policy_hubIiyN4cuda3std3__44plusIvEEE10Policy1000EPiSC_iS9_iiNS7_10__identityEEEvT0_T1_T2_T3_T4_T6_E12temp_storage;
	add.s32 	%r403, %r402, %r401;
	st.shared.u32 	[%r403+8], %r570;
$L__BB4_36:
	bar.sync 	0;
	setp.ne.s32 	%p50, %r26, 0;
	@%p50 bra 	$L__BB4_72;
	ld.shared.u32 	%r404, [_ZZN3cub18CUB_300001_SM_10006detail6reduce28DeviceReduceSingleTileKernelINS2_10policy_hubIiyN4cuda3std3__44plusIvEEE10Policy1000EPiSC_iS9_iiNS7_10__identityEEEvT0_T1_T2_T3_T4_T6_E12temp_storage+12];
	add.s32 	%r405, %r404, %r570;
	ld.shared.u32 	%r406, [_ZZN3cub18CUB_300001_SM_10006detail6reduce28DeviceReduceSingleTileKernelINS2_10policy_hubIiyN4cuda3std3__44plusIvEEE10Policy1000EPiSC_iS9_iiNS7_10__identityEEEvT0_T1_T2_T3_T4_T6_E12temp_storage+16];
	add.s32 	%r407, %r405, %r406;
	ld.shared.u32 	%r408, [_ZZN3cub18CUB_300001_SM_10006detail6reduce28DeviceReduceSingleTileKernelINS2_10policy_hubIiyN4cuda3std3__44plusIvEEE10Policy1000EPiSC_iS9_iiNS7_10__identityEEEvT0_T1_T2_T3_T4_T6_E12temp_storage+20];
	add.s32 	%r409, %r407, %r408;
	ld.shared.u32 	%r410, [_ZZN3cub18CUB_300001_SM_10006detail6reduce28DeviceReduceSingleTileKernelINS2_10policy_hubIiyN4cuda3std3__44plusIvEEE10Policy1000EPiSC_iS9_iiNS7_10__identityEEEvT0_T1_T2_T3_T4_T6_E12temp_storage+24];
	add.s32 	%r411, %r409, %r410;
	ld.shared.u32 	%r412, [_ZZN3cub18CUB_300001_SM_10006detail6reduce28DeviceReduceSingleTileKernelINS2_10policy_hubIiyN4cuda3std3__44plusIvEEE10Policy1000EPiSC_iS9_iiNS7_10__identityEEEvT0_T1_T2_T3_T4_T6_E12temp_storage+28];
	add.s32 	%r413, %r411, %r412;
	ld.shared.u32 	%r414, [_ZZN3cub18CUB_300001_SM_10006detail6reduce28DeviceReduceSingleTileKernelINS2_10policy_hubIiyN4cuda3std3__44plusIvEEE10Policy1000EPiSC_iS9_iiNS7_10__identityEEEvT0_T1_T2_T3_T4_T6_E12temp_storage+32];
	add.s32 	%r415, %r413, %r414;
	ld.shared.u32 	%r416, [_ZZN3cub18CUB_300001_SM_10006detail6reduce28DeviceReduceSingleTileKernelINS2_10policy_hubIiyN4cuda3std3__44plusIvEEE10Policy1000EPiSC_iS9_iiNS7_10__identityEEEvT0_T1_T2_T3_T4_T6_E12temp_storage+36];
	add.s32 	%r570, %r415, %r416;
	bra.uni 	$L__BB4_72;
$L__BB4_38:
	setp.gt.s32 	%p3, %r120, 4095;
	@%p3 bra 	$L__BB4_56;
	mov.u32 	%r60, %tid.x;
	setp.ge.s32 	%p15, %r60, %r120;
	mov.b32 	%r554, 0;
	mov.u32 	%r549, %r60;
	@%p15 bra 	$L__BB4_41;
	mul.wide.u32 	%rd66, %r60, 4;
	add.s64 	%rd65, %rd16, %rd66;
	// begin inline asm
	ld.global.nc.u32 %r554, [%rd65];
	// end inline asm
	add.s32 	%r549, %r60, 256;
$L__BB4_41:
	setp.ge.s32 	%p16, %r549, %r120;
	@%p16 bra 	$L__BB4_47;
	not.b32 	%r223, %r549;
	add.s32 	%r65, %r120, %r223;
	and.b32  	%r224, %r65, 768;
	setp.eq.s32 	%p17, %r224, 768;
	@%p17 bra 	$L__BB4_45;
	mul.wide.u32 	%rd67, %r549, 4;
	add.s64 	%rd123, %rd16, %rd67;
	shr.u32 	%r225, %r65, 8;
	add.s32 	%r226, %r225, 1;
	and.b32  	%r227, %r226, 3;
	neg.s32 	%r546, %r227;
$L__BB4_44:
	.pragma "nounroll";
	// begin inline asm
	ld.global.nc.u32 %r228, [%rd123];
	// end inline asm
	add.s32 	%r554, %r228, %r554;
	add.s32 	%r549, %r549, 256;
	add.s64 	%rd123, %rd123, 1024;
	add.s32 	%r546, %r546, 1;
	setp.ne.s32 	%p18, %r546, 0;
	@%p18 bra 	$L__BB4_44;
$L__BB4_45:
	setp.lt.u32 	%p19, %r65, 768;
	@%p19 bra 	$L__BB4_47;
$L__BB4_46:
	mul.wide.s32 	%rd73, %r549, 4;
	add.s64 	%rd69, %rd16, %rd73;
	// begin inline asm
	ld.global.nc.u32 %r229, [%rd69];
	// end inline asm
	add.s32 	%r233, %r229, %r554;
	add.s64 	%rd70, %rd69, 1024;
	// begin inline asm
	ld.global.nc.u32 %r230, [%rd70];
	// end inline asm
	add.s32 	%r234, %r230, %r233;
	add.s64 	%rd71, %rd69, 2048;
	// begin inline asm
	ld.global.nc.u32 %r231, [%rd71];
	// end inline asm
	add.s32 	%r235, %r231, %r234;
	add.s64 	%rd72, %rd69, 3072;
	// begin inline asm
	ld.global.nc.u32 %r232, [%rd72];
	// end inline asm
	add.s32 	%r554, %r232, %r235;
	add.s32 	%r549, %r549, 1024;
	setp.lt.s32 	%p20, %r549, %r120;
	@%p20 bra 	$L__BB4_46;
$L__BB4_47:
	setp.lt.s32 	%p21, %r120, 256;
	@%p21 bra 	$L__BB4_52;
	// begin inline asm
	mov.u32 %r299, %laneid;
	// end inline asm
	mov.b32 	%r300, -1;
	redux.sync.add.s32 %r570, %r554, %r300;
	setp.ne.s32 	%p37, %r299, 0;
	@%p37 bra 	$L__BB4_50;
	shr.u32 	%r301, %r60, 3;
	and.b32  	%r302, %r301, 124;
	mov.u32 	%r303, _ZZN3cub18CUB_300001_SM_10006detail6reduce28DeviceReduceSingleTileKernelINS2_10policy_hubIiyN4cuda3std3__44plusIvEEE10Policy1000EPiSC_iS9_iiNS7_10__identityEEEvT0_T1_T2_T3_T4_T6_E12temp_storage;
	add.s32 	%r304, %r303, %r302;
	st.shared.u32 	[%r304+8], %r570;
$L__BB4_50:
	bar.sync 	0;
	setp.ne.s32 	%p38, %r60, 0;
	@%p38 bra 	$L__BB4_72;
	ld.shared.u32 	%r305, [_ZZN3cub18CUB_300001_SM_10006detail6reduce28DeviceReduceSingleTileKernelINS2_10policy_hubIiyN4cuda3std3__44plusIvEEE10Policy1000EPiSC_iS9_iiNS7_10__identityEEEvT0_T1_T2_T3_T4_T6_E12temp_storage+12];
	add.s32 	%r306, %r305, %r570;
	ld.shared.u32 	%r307, [_ZZN3cub18CUB_300001_SM_10006detail6reduce28DeviceReduceSingleTileKernelINS2_10policy_hubIiyN4cuda3std3__44plusIvEEE10Policy1000EPiSC_iS9_iiNS7_10__identityEEEvT0_T1_T2_T3_T4_T6_E12temp_storage+16];
	add.s32 	%r308, %r306, %r307;
	ld.shared.u32 	%r309, [_ZZN3cub18CUB_300001_SM_10006detail6reduce28DeviceReduceSingleTileKernelINS2_10policy_hubIiyN4cuda3std3__44plusIvEEE10Policy1000EPiSC_iS9_iiNS7_10__identityEEEvT0_T1_T2_T3_T4_T6_E12temp_storage+20];
	add.s32 	%r310, %r308, %r309;
	ld.shared.u32 	%r311, [_ZZN3cub18CUB_300001_SM_10006detail6reduce28DeviceReduceSingleTileKernelINS2_10policy_hubIiyN4cuda3std3__44plusIvEEE10Policy1000EPiSC_iS9_iiNS7_10__identityEEEvT0_T1_T2_T3_T4_T6_E12temp_storage+24];
	add.s32 	%r312, %r310, %r311;
	ld.shared.u32 	%r313, [_ZZN3cub18CUB_300001_SM_10006detail6reduce28DeviceReduceSingleTileKernelINS2_10policy_hubIiyN4cuda3std3__44plusIvEEE10Policy1000EPiSC_iS9_iiNS7_10__identityEEEvT0_T1_T2_T3_T4_T6_E12temp_storage+28];
	add.s32 	%r314, %r312, %r313;
	ld.shared.u32 	%r315, [_ZZN3cub18CUB_300001_SM_10006detail6reduce28DeviceReduceSingleTileKernelINS2_10policy_hubIiyN4cuda3std3__44plusIvEEE10Policy1000EPiSC_iS9_iiNS7_10__identityEEEvT0_T1_T2_T3_T4_T6_E12temp_storage+32];
	add.s32 	%r316, %r314, %r315;
	ld.shared.u32 	%r317, [_ZZN3cub18CUB_300001_SM_10006detail6reduce28DeviceReduceSingleTileKernelINS2_10policy_hubIiyN4cuda3std3__44plusIvEEE10Policy1000EPiSC_iS9_iiNS7_10__identityEEEvT0_T1_T2_T3_T4_T6_E12temp_storage+36];
	add.s32 	%r570, %r316, %r317;
	bra.uni 	$L__BB4_72;
$L__BB4_52:
	// begin inline asm
	mov.u32 %r236, %laneid;
	// end inline asm
	and.b32  	%r262, %r60, 992;
	add.s32 	%r263, %r262, 32;
	setp.gt.s32 	%p22, %r263, %r120;
	not.b32 	%r264, %r262;
	add.s32 	%r265, %r120, %r264;
	selp.b32 	%r260, %r265, 31, %p22;
	mov.b32 	%r239, 1;
	mov.b32 	%r261, -1;
	// begin inline asm
	shfl.sync.down.b32 %r237, %r554, %r239, %r260, %r261;
	// end inline asm
	setp.lt.s32 	%p23, %r236, %r260;
	selp.b32 	%r266, %r237, 0, %p23;
	add.s32 	%r243, %r266, %r554;
	mov.b32 	%r244, 2;
	// begin inline asm
	shfl.sync.down.b32 %r242, %r243, %r244, %r260, %r261;
	// end inline asm
	add.s32 	%r267, %r236, 2;
	setp.gt.s32 	%p24, %r267, %r260;
	selp.b32 	%r268, 0, %r242, %p24;
	add.s32 	%r248, %r243, %r268;
	mov.b32 	%r249, 4;
	// begin inline asm
	shfl.sync.down.b32 %r247, %r248, %r249, %r260, %r261;
	// end inline asm
	add.s32 	%r269, %r236, 4;
	setp.gt.s32 	%p25, %r269, %r260;
	selp.b32 	%r270, 0, %r247, %p25;
	add.s32 	%r253, %r248, %r270;
	mov.b32 	%r254, 8;
	// begin inline asm
	shfl.sync.down.b32 %r252, %r253, %r254, %r260, %r261;
	// end inline asm
	add.s32 	%r271, %r236, 8;
	setp.gt.s32 	%p26, %r271, %r260;
	selp.b32 	%r272, 0, %r252, %p26;
	add.s32 	%r258, %r253, %r272;
	mov.b32 	%r259, 16;
	// begin inline asm
	shfl.sync.down.b32 %r257, %r258, %r259, %r260, %r261;
	// end inline asm
	add.s32 	%r273, %r236, 16;
	setp.gt.s32 	%p27, %r273, %r260;
	selp.b32 	%r274, 0, %r257, %p27;
	add.s32 	%r570, %r258, %r274;
	setp.ne.s32 	%p28, %r236, 0;
	@%p28 bra 	$L__BB4_54;
	shr.u32 	%r275, %r60, 3;
	and.b32  	%r276, %r275, 124;
	mov.u32 	%r277, _ZZN3cub18CUB_300001_SM_10006detail6reduce28DeviceReduceSingleTileKernelINS2_10policy_hubIiyN4cuda3std3__44plusIvEEE10Policy1000EPiSC_iS9_iiNS7_10__identityEEEvT0_T1_T2_T3_T4_T6_E12temp_storage;
	add.s32 	%r278, %r277, %r276;
	st.shared.u32 	[%r278+8], %r570;
$L__BB4_54:
	bar.sync 	0;
	setp.ne.s32 	%p29, %r60, 0;
	@%p29 bra 	$L__BB4_72;
	setp.gt.s32 	%p30, %r120, 32;
	ld.shared.u32 	%r279, [_ZZN3cub18CUB_300001_SM_10006detail6reduce28DeviceReduceSingleTileKernelINS2_10policy_hubIiyN4cuda3std3__44plusIvEEE10Policy1000EPiSC_iS9_iiNS7_10__identityEEEvT0_T1_T2_T3_T4_T6_E12temp_storage+12];
	selp.b32 	%r280, %r279, 0, %p30;
	add.s32 	%r281, %r280, %r570;
	setp.gt.s32 	%p31, %r120, 64;
	ld.shared.u32 	%r282, [_ZZN3cub18CUB_300001_SM_10006detail6reduce28DeviceReduceSingleTileKernelINS2_10policy_hubIiyN4cuda3std3__44plusIvEEE10Policy1000EPiSC_iS9_iiNS7_10__identityEEEvT0_T1_T2_T3_T4_T6_E12temp_storage+16];
	selp.b32 	%r283, %r282, 0, %p31;
	add.s32 	%r284, %r281, %r283;
	setp.gt.s32 	%p32, %r120, 96;
	ld.shared.u32 	%r285, [_ZZN3cub18CUB_300001_SM_10006detail6reduce28DeviceReduceSingleTileKernelINS2_10policy_hubIiyN4cuda3std3__44plusIvEEE10Policy1000EPiSC_iS9_iiNS7_10__identityEEEvT0_T1_T2_T3_T4_T6_E12temp_storage+20];
	selp.b32 	%r286, %r285, 0, %p32;
	add.s32 	%r287, %r284, %r286;
	setp.gt.s32 	%p33, %r120, 128;
	ld.shared.u32 	%r288, [_ZZN3cub18CUB_300001_SM_10006detail6reduce28DeviceReduceSingleTileKernelINS2_10policy_hubIiyN4cuda3std3__44plusIvEEE10Policy1000EPiSC_iS9_iiNS7_10__identityEEEvT0_T1_T2_T3_T4_T6_E12temp_storage+24];
	selp.b32 	%r289, %r288, 0, %p33;
	add.s32 	%r290, %r287, %r289;
	setp.gt.s32 	%p34, %r120, 160;
	ld.shared.u32 	%r291, [_ZZN3cub18CUB_300001_SM_10006detail6reduce28DeviceReduceSingleTileKernelINS2_10policy_hubIiyN4cuda3std3__44plusIvEEE10Policy1000EPiSC_iS9_iiNS7_10__identityEEEvT0_T1_T2_T3_T4_T6_E12temp_storage+28];
	selp.b32 	%r292, %r291, 0, %p34;
	add.s32 	%r293, %r290, %r292;
	setp.gt.s32 	%p35, %r120, 192;
	ld.shared.u32 	%r294, [_ZZN3cub18CUB_300001_SM_10006detail6reduce28DeviceReduceSingleTileKernelINS2_10policy_hubIiyN4cuda3std3__44plusIvEEE10Policy1000EPiSC_iS9_iiNS7_10__identityEEEvT0_T1_T2_T3_T4_T6_E12temp_storage+32];
	selp.b32 	%r295, %r294, 0, %p35;
	add.s32 	%r296, %r293, %r295;
	setp.gt.s32 	%p36, %r120, 224;
	ld.shared.u32 	%r297, [_ZZN3cub18CUB_300001_SM_10006detail6reduce28DeviceReduceSingleTileKernelINS2_10policy_hubIiyN4cuda3std3__44plusIvEEE10Policy1000EPiSC_iS9_iiNS7_10__identityEEEvT0_T1_T2_T3_T4_T6_E12temp_storage+36];
	selp.b32 	%r298, %r297, 0, %p36;
	add.s32 	%r570, %r296, %r298;
	bra.uni 	$L__BB4_72;
$L__BB4_56:
	mov.u32 	%r85, %tid.x;
	mul.wide.u32 	%rd35, %r85, 4;
	add.s64 	%rd19, %rd16, %rd35;
	// begin inline asm
	ld.global.nc.u32 %r122, [%rd19];
	// end inline asm
	add.s64 	%rd20, %rd19, 1024;
	// begin inline asm
	ld.global.nc.u32 %r123, [%rd20];
	// end inline asm
	add.s64 	%rd21, %rd19, 2048;
	// begin inline asm
	ld.global.nc.u32 %r124, [%rd21];
	// end inline asm
	add.s64 	%rd22, %rd19, 3072;
	// begin inline asm
	ld.global.nc.u32 %r125, [%rd22];
	// end inline asm
	add.s64 	%rd23, %rd19, 4096;
	// begin inline asm
	ld.global.nc.u32 %r126, [%rd23];
	// end inline asm
	add.s64 	%rd24, %rd19, 5120;
	// begin inline asm
	ld.global.nc.u32 %r127, [%rd24];
	// end inline asm
	add.s64 	%rd25, %rd19, 6144;
	// begin inline asm
	ld.global.nc.u32 %r128, [%rd25];
	// end inline asm
	add.s64 	%rd26, %rd19, 7168;
	// begin inline asm
	ld.global.nc.u32 %r129, [%rd26];
	// end inline asm
	add.s64 	%rd27, %rd19, 8192;
	// begin inline asm
	ld.global.nc.u32 %r130, [%rd27];
	// end inline asm
	add.s64 	%rd28, %rd19, 9216;
	// begin inline asm
	ld.global.nc.u32 %r131, [%rd28];
	// end inline asm
	add.s64 	%rd29, %rd19, 10240;
	// begin inline asm
	ld.global.nc.u32 %r132, [%rd29];
	// end inline asm
	add.s64 	%rd30, %rd19, 11264;
	// begin inline asm
	ld.global.nc.u32 %r133, [%rd30];
	// end inline asm
	add.s64 	%rd31, %rd19, 12288;
	// begin inline asm
	ld.global.nc.u32 %r134, [%rd31];
	// end inline asm
	add.s64 	%rd32, %rd19, 13312;
	// begin inline asm
	ld.global.nc.u32 %r135, [%rd32];
	// end inline asm
	add.s64 	%rd33, %rd19, 14336;
	// begin inline asm
	ld.global.nc.u32 %r136, [%rd33];
	// end inline asm
	add.s64 	%rd34, %rd19, 15360;
	// begin inline asm
	ld.global.nc.u32 %r137, [%rd34];
	// end inline asm
	add.s32 	%r139, %r123, %r122;
	add.s32 	%r140, %r124, %r139;
	add.s32 	%r141, %r125, %r140;
	add.s32 	%r142, %r126, %r141;
	add.s32 	%r143, %r127, %r142;
	add.s32 	%r144, %r128, %r143;
	add.s32 	%r145, %r129, %r144;
	add.s32 	%r146, %r130, %r145;
	add.s32 	%r147, %r131, %r146;
	add.s32 	%r148, %r132, %r147;
	add.s32 	%r149, %r133, %r148;
	add.s32 	%r150, %r134, %r149;
	add.s32 	%r151, %r135, %r150;
	add.s32 	%r152, %r136, %r151;
	add.s32 	%r569, %r137, %r152;
	setp.lt.u32 	%p4, %r120, 8192;
	mov.b32 	%r558, 4096;
	@%p4 bra 	$L__BB4_60;
	add.s32 	%r87, %r120, -4096;
	mov.b32 	%r558, 4096;
$L__BB4_58:
	mul.wide.s32 	%rd52, %r558, 4;
	add.s64 	%rd36, %rd19, %rd52;
	// begin inline asm
	ld.global.nc.u32 %r154, [%rd36];
	// end inline asm
	add.s64 	%rd37, %rd36, 1024;
	// begin inline asm
	ld.global.nc.u32 %r155, [%rd37];
	// end inline asm
	add.s64 	%rd38, %rd36, 2048;
	// begin inline asm
	ld.global.nc.u32 %r156, [%rd38];
	// end inline asm
	add.s64 	%rd39, %rd36, 3072;
	// begin inline asm
	ld.global.nc.u32 %r157, [%rd39];
	// end inline asm
	add.s64 	%rd40, %rd36, 4096;
	// begin inline asm
	ld.global.nc.u32 %r158, [%rd40];
	// end inline asm
	add.s64 	%rd41, %rd36, 5120;
	// begin inline asm
	ld.global.nc.u32 %r159, [%rd41];
	// end inline asm
	add.s64 	%rd42, %rd36, 6144;
	// begin inline asm
	ld.global.nc.u32 %r160, [%rd42];
	// end inline asm
	add.s64 	%rd43, %rd36, 7168;
	// begin inline asm
	ld.global.nc.u32 %r161, [%rd43];
	// end inline asm
	add.s64 	%rd44, %rd36, 8192;
	// begin inline asm
	ld.global.nc.u32 %r162, [%rd44];
	// end inline asm
	add.s64 	%rd45, %rd36, 9216;
	// begin inline asm
	ld.global.nc.u32 %r163, [%rd45];
	// end inline asm
	add.s64 	%rd46, %rd36, 10240;
	// begin inline asm
	ld.global.nc.u32 %r164, [%rd46];
	// end inline asm
	add.s64 	%rd47, %rd36, 11264;
	// begin inline asm
	ld.global.nc.u32 %r165, [%rd47];
	// end inline asm
	add.s64 	%rd48, %rd36, 12288;
	// begin inline asm
	ld.global.nc.u32 %r166, [%rd48];
	// end inline asm
	add.s64 	%rd49, %rd36, 13312;
	// begin inline asm
	ld.global.nc.u32 %r167, [%rd49];
	// end inline asm
	add.s64 	%rd50, %rd36, 14336;
	// begin inline asm
	ld.global.nc.u32 %r168, [%rd50];
	// end inline asm
	add.s64 	%rd51, %rd36, 15360;
	// begin inline asm
	ld.global.nc.u32 %r169, [%rd51];
	// end inline asm
	add.s32 	%r170, %r154, %r569;
	add.s32 	%r171, %r155, %r170;
	add.s32 	%r172, %r156, %r171;
	add.s32 	%r173, %r157, %r172;
	add.s32 	%r174, %r158, %r173;
	add.s32 	%r175, %r159, %r174;
	add.s32 	%r176, %r160, %r175;
	add.s32 	%r177, %r161, %r176;
	add.s32 	%r178, %r162, %r177;
	add.s32 	%r179, %r163, %r178;
	add.s32 	%r180, %r164, %r179;
	add.s32 	%r181, %r165, %r180;
	add.s32 	%r182, %r166, %r181;
	add.s32 	%r183, %r167, %r182;
	add.s32 	%r184, %r168, %r183;
	add.s32 	%r569, %r169, %r184;
	sub.s32 	%r185, %r120, %r558;
	setp.lt.s32 	%p5, %r185, 4096;
	@%p5 bra 	$L__BB4_68;
	add.s32 	%r558, %r558, 4096;
	setp.le.s32 	%p6, %r558, %r87;
	@%p6 bra 	$L__BB4_58;
$L__BB4_60:
	setp.le.s32 	%p7, %r120, %r558;
	@%p7 bra 	$L__BB4_68;
	sub.s32 	%r94, %r120, %r558;
	setp.ge.s32 	%p8, %r85, %r94;
	@%p8 bra 	$L__BB4_68;
	not.b32 	%r187, %r85;
	add.s32 	%r188, %r120, %r187;
	sub.s32 	%r95, %r188, %r558;
	and.b32  	%r189, %r95, 768;
	setp.eq.s32 	%p9, %r189, 768;
	mov.u32 	%r563, %r85;
	@%p9 bra 	$L__BB4_65;
	add.s32 	%r560, %r85, %r558;
	shr.u32 	%r190, %r95, 8;
	add.s32 	%r191, %r190, 1;
	and.b32  	%r192, %r191, 3;
	neg.s32 	%r559, %r192;
	mov.u32 	%r563, %r85;
$L__BB4_64:
	.pragma "nounroll";
	mul.wide.u32 	%rd54, %r560, 4;
	add.s64 	%rd53, %rd16, %rd54;
	// begin inline asm
	ld.global.nc.u32 %r193, [%rd53];
	// end inline asm
	add.s32 	%r569, %r193, %r569;
	add.s32 	%r563, %r563, 256;
	add.s32 	%r560, %r560, 256;
	add.s32 	%r559, %r559, 1;
	setp.ne.s32 	%p10, %r559, 0;
	@%p10 bra 	$L__BB4_64;
$L__BB4_65:
	setp.lt.u32 	%p11, %r95, 768;
	@%p11 bra 	$L__BB4_68;
	cvt.u64.u32 	%rd55, %r563;
	cvt.u64.u32 	%rd56, %r558;
	add.s64 	%rd57, %rd55, %rd56;
	shl.b64 	%rd58, %rd57, 2;
	add.s64 	%rd59, %rd58, %rd16;
	add.s64 	%rd124, %rd59, 2048;
	add.s32 	%r566, %r563, %r558;
$L__BB4_67:
	mul.wide.u32 	%rd64, %r566, 4;
	add.s64 	%rd60, %rd16, %rd64;
	// begin inline asm
	ld.global.nc.u32 %r194, [%rd60];
	// end inline asm
	add.s32 	%r198, %r194, %r569;
	add.s64 	%rd61, %rd124, -1024;
	// begin inline asm
	ld.global.nc.u32 %r195, [%rd61];
	// end inline asm
	add.s32 	%r199, %r195, %r198;
	// begin inline asm
	ld.global.nc.u32 %r196, [%rd124];
	// end inline asm
	add.s32 	%r200, %r196, %r199;
	add.s64 	%rd63, %rd124, 1024;
	// begin inline asm
	ld.global.nc.u32 %r197, [%rd63];
	// end inline asm
	add.s32 	%r569, %r197, %r200;
	add.s32 	%r563, %r563, 1024;
	add.s64 	%rd124, %rd124, 4096;
	add.s32 	%r566, %r566, 1024;
	setp.lt.s32 	%p12, %r563, %r94;
	@%p12 bra 	$L__BB4_67;
$L__BB4_68:
	// begin inline asm
	mov.u32 %r201, %laneid;
	// end inline asm
	mov.b32 	%r202, -1;
	redux.sync.add.s32 %r570, %r569, %r202;
	setp.ne.s32 	%p13, %r201, 0;
	@%p13 bra 	$L__BB4_70;
	shr.u32 	%r203, %r85, 3;
	and.b32  	%r204, %r203, 124;
	mov.u32 	%r205, _ZZN3cub18CUB_300001_SM_10006detail6reduce28DeviceReduceSingleTileKernelINS2_10policy_hubIiyN4cuda3std3__44plusIvEEE10Policy1000EPiSC_iS9_iiNS7_10__identityEEEvT0_T1_T2_T3_T4_T6_E12temp_storage;
	add.s32 	%r206, %r205, %r204;
	st.shared.u32 	[%r206+8], %r570;
$L__BB4_70:
	bar.sync 	0;
	setp.ne.s32 	%p14, %r85, 0;
	@%p14 bra 	$L__BB4_72;
	ld.shared.u32 	%r207, [_ZZN3cub18CUB_300001_SM_10006detail6reduce28DeviceReduceSingleTileKernelINS2_10policy_hubIiyN4cuda3std3__44plusIvEEE10Policy1000EPiSC_iS9_iiNS7_10__identityEEEvT0_T1_T2_T3_T4_T6_E12temp_storage+12];
	add.s32 	%r208, %r207, %r570;
	ld.shared.u32 	%r209, [_ZZN3cub18CUB_300001_SM_10006detail6reduce28DeviceReduceSingleTileKernelINS2_10policy_hubIiyN4cuda3std3__44plusIvEEE10Policy1000EPiSC_iS9_iiNS7_10__identityEEEvT0_T1_T2_T3_T4_T6_E12temp_storage+16];
	add.s32 	%r210, %r208, %r209;
	ld.shared.u32 	%r211, [_ZZN3cub18CUB_300001_SM_10006detail6reduce28DeviceReduceSingleTileKernelINS2_10policy_hubIiyN4cuda3std3__44plusIvEEE10Policy1000EPiSC_iS9_iiNS7_10__identityEEEvT0_T1_T2_T3_T4_T6_E12temp_storage+20];
	add.s32 	%r212, %r210, %r211;
	ld.shared.u32 	%r213, [_ZZN3cub18CUB_300001_SM_10006detail6reduce28DeviceReduceSingleTileKernelINS2_10policy_hubIiyN4cuda3std3__44plusIvEEE10Policy1000EPiSC_iS9_iiNS7_10__identityEEEvT0_T1_T2_T3_T4_T6_E12temp_storage+24];
	add.s32 	%r214, %r212, %r213;
	ld.shared.u32 	%r215, [_ZZN3cub18CUB_300001_SM_10006detail6reduce28DeviceReduceSingleTileKernelINS2_10policy_hubIiyN4cuda3std3__44plusIvEEE10Policy1000EPiSC_iS9_iiNS7_10__identityEEEvT0_T1_T2_T3_T4_T6_E12temp_storage+28];
	add.s32 	%r216, %r214, %r215;
	ld.shared.u32 	%r217, [_ZZN3cub18CUB_300001_SM_10006detail6reduce28DeviceReduceSingleTileKernelINS2_10policy_hubIiyN4cuda3std3__44plusIvEEE10Policy1000EPiSC_iS9_iiNS7_10__identityEEEvT0_T1_T2_T3_T4_T6_E12temp_storage+32];
	add.s32 	%r218, %r216, %r217;
	ld.shared.u32 	%r219, [_ZZN3cub18CUB_300001_SM_10006detail6reduce28DeviceReduceSingleTileKernelINS2_10policy_hubIiyN4cuda3std3__44plusIvEEE10Policy1000EPiSC_iS9_iiNS7_10__identityEEEvT0_T1_T2_T3_T4_T6_E12temp_storage+36];
	add.s32 	%r570, %r218, %r219;
$L__BB4_72:
	mov.u32 	%r515, %tid.x;
	setp.ne.s32 	%p75, %r515, 0;
	@%p75 bra 	$L__BB4_74;
	add.s32 	%r516, %r570, %r121;
	st.global.u32 	[%rd1], %r516;
$L__BB4_74:
	ret;

}


// ===== COMPILED SASS (sm_100) =====

	.target	sm_100

	.elftype	@"ET_EXEC"


//--------------------- .note.nv.tkinfo           --------------------------
	.section	.note.nv.tkinfo,"",@"SHT_NOTE"
	.sectionflags	@"SHF_NOTE_NV_TKINFO"
	.tkinfo
        /*0018*/ 	.word	0x00000002
        /*0030*/ 	.string	""
        /*0030*/ 	.string	"ptxas"
        /*0030*/ 	.string	"Cuda compilation tools, release 13.0, V13.0.88"
        /*0030*/ 	.string	"Build cuda_13.0.r13.0/compiler.36424714_0"
        /*0030*/ 	.string	"-arch sm_100 -m 64 "



//--------------------- .note.nv.cuinfo           --------------------------
	.section	.note.nv.cuinfo,"",@"SHT_NOTE"
	.sectionflags	@"SHF_NOTE_NV_CUINFO"
        /*0018*/ 	.short	0x0002
        /*001a*/ 	.short	0x0064
        /*001c*/ 	.short	0x0082
	.zero		2


//--------------------- .nv.info                  --------------------------
	.section	.nv.info,"",@"SHT_CUDA_INFO"
	.align	4


	//----- nvinfo : EIATTR_REGCOUNT
	.align		4
        /*0000*/ 	.byte	0x04, 0x2f
        /*0002*/ 	.short	(.L_41 - .L_40)
	.align		4
.L_40:
        /*0004*/ 	.word	index@(_Z15init_randombondPaPKfxxf)
        /*0008*/ 	.word	0x0000000a


	//----- nvinfo : EIATTR_FRAME_SIZE
	.align		4
.L_41:
        /*000c*/ 	.byte	0x04, 0x11
        /*000e*/ 	.short	(.L_43 - .L_42)
	.align		4
.L_42:
        /*0010*/ 	.word	index@(_Z15init_randombondPaPKfxxf)
        /*0014*/ 	.word	0x00000000


	//----- nvinfo : EIATTR_REGCOUNT
	.align		4
.L_43:
        /*0018*/ 	.byte	0x04, 0x2f
        /*001a*/ 	.short	(.L_45 - .L_44)
	.align		4
.L_44:
        /*001c*/ 	.word	index@(_ZN3cub18CUB_300001_SM_10006detail11EmptyKernelIvEEvv)
        /*0020*/ 	.word	0x00000004


	//----- nvinfo : EIATTR_FRAME_SIZE
	.align		4
.L_45:
        /*0024*/ 	.byte	0x04, 0x11
        /*0026*/ 	.short	(.L_47 - .L_46)
	.align		4
.L_46:
        /*0028*/ 	.word	index@(_ZN3cub18CUB_300001_SM_10006detail11EmptyKernelIvEEvv)
        /*002c*/ 	.word	0x00000000


	//----- nvinfo : EIATTR_REGCOUNT
	.align		4
.L_47:
        /*0030*/ 	.byte	0x04, 0x2f
        /*0032*/ 	.short	(.L_49 - .L_48)
	.align		4
.L_48:
        /*0034*/ 	.word	index@(_ZN3cub18CUB_300001_SM_10006detail6reduce28DeviceReduceSingleTileKernelINS2_10policy_hubIiyN4cuda3std3__44plusIvEEE10Policy1000EPaPiyS9_iiNS7_10__identityEEEvT0_T1_T2_T3_T4_T6_)
        /*0038*/ 	.word	0x0000001f


	//----- nvinfo : EIATTR_FRAME_SIZE
	.align		4
.L_49:
        /*003c*/ 	.byte	0x04, 0x11
        /*003e*/ 	.short	(.L_51 - .L_50)
	.align		4
.L_50:
        /*0040*/ 	.word	index@(_ZN3cub18CUB_300001_SM_10006detail6reduce28DeviceReduceSingleTileKernelINS2_10policy_hubIiyN4cuda3std3__44plusIvEEE10Policy1000EPaPiyS9_iiNS7_10__identityEEEvT0_T1_T2_T3_T4_T6_)
        /*0044*/ 	.word	0x00000000


	//----- nvinfo : EIATTR_REGCOUNT
	.align		4
.L_51:
        /*0048*/ 	.byte	0x04, 0x2f
        /*004a*/ 	.short	(.L_53 - .L_52)
	.align		4
.L_52:
        /*004c*/ 	.word	index@(_ZN3cub18CUB_300001_SM_10006detail6reduce18DeviceReduceKernelINS2_10policy_hubIiyN4cuda3std3__44plusIvEEE10Policy1000EPayS9_iNS7_10__identityEEEvT0_PT3_T1_NS0_13GridEvenShareISH_EET2_T4_)
        /*0050*/ 	.word	0x00000020


	//----- nvinfo : EIATTR_FRAME_SIZE
	.align		4
.L_53:
        /*0054*/ 	.byte	0x04, 0x11
        /*0056*/ 	.short	(.L_55 - .L_54)
	.align		4
.L_54:
        /*0058*/ 	.word	index@(_ZN3cub18CUB_300001_SM_10006detail6reduce18DeviceReduceKernelINS2_10policy_hubIiyN4cuda3std3__44plusIvEEE10Policy1000EPayS9_iNS7_10__identityEEEvT0_PT3_T1_NS0_13GridEvenShareISH_EET2_T4_)
        /*005c*/ 	.word	0x00000000


	//----- nvinfo : EIATTR_REGCOUNT
	.align		4
.L_55:
        /*0060*/ 	.byte	0x04, 0x2f
        /*0062*/ 	.short	(.L_57 - .L_56)
	.align		4
.L_56:
        /*0064*/ 	.word	index@(_ZN3cub18CUB_300001_SM_10006detail6reduce28DeviceReduceSingleTileKernelINS2_10policy_hubIiyN4cuda3std3__44plusIvEEE10Policy1000EPiSC_iS9_iiNS7_10__identityEEEvT0_T1_T2_T3_T4_T6_)
        /*0068*/ 	.word	0x00000020


	//----- nvinfo : EIATTR_FRAME_SIZE
	.align		4
.L_57:
        /*006c*/ 	.byte	0x04, 0x11
        /*006e*/ 	.short	(.L_59 - .L_58)
	.align		4
.L_58:
        /*0070*/ 	.word	index@(_ZN3cub18CUB_300001_SM_10006detail6reduce28DeviceReduceSingleTileKernelINS2_10policy_hubIiyN4cuda3std3__44plusIvEEE10Policy1000EPiSC_iS9_iiNS7_10__identityEEEvT0_T1_T2_T3_T4_T6_)
        /*0074*/ 	.word	0x00000000


	//----- nvinfo : EIATTR_MIN_STACK_SIZE
	.align		4
.L_59:
        /*0078*/ 	.byte	0x04, 0x12
        /*007a*/ 	.short	(.L_61 - .L_60)
	.align		4
.L_60:
        /*007c*/ 	.word	index@(_ZN3cub18CUB_300001_SM_10006detail6reduce28DeviceReduceSingleTileKernelINS2_10policy_hubIiyN4cuda3std3__44plusIvEEE10Policy1000EPiSC_iS9_iiNS7_10__identityEEEvT0_T1_T2_T3_T4_T6_)
        /*0080*/ 	.word	0x00000000


	//----- nvinfo : EIATTR_MIN_STACK_SIZE
	.align		4
.L_61:
        /*0084*/ 	.byte	0x04, 0x12
        /*0086*/ 	.short	(.L_63 - .L_62)
	.align		4
.L_62:
        /*0088*/ 	.word	index@(_ZN3cub18CUB_300001_SM_10006detail6reduce18DeviceReduceKernelINS2_10policy_hubIiyN4cuda3std3__44plusIvEEE10Policy1000EPayS9_iNS7_10__identityEEEvT0_PT3_T1_NS0_13GridEvenShareISH_EET2_T4_)
        /*008c*/ 	.word	0x00000000


	//----- nvinfo : EIATTR_MIN_STACK_SIZE
	.align		4
.L_63:
        /*0090*/ 	.byte	0x04, 0x12
        /*0092*/ 	.short	(.L_65 - .L_64)
	.align		4
.L_64:
        /*0094*/ 	.word	index@(_ZN3cub18CUB_300001_SM_10006detail6reduce28DeviceReduceSingleTileKernelINS2_10policy_hubIiyN4cuda3std3__44plusIvEEE10Policy1000EPaPiyS9_iiNS7_10__identityEEEvT0_T1_T2_T3_T4_T6_)
        /*0098*/ 	.word	0x00000000


	//----- nvinfo : EIATTR_MIN_STACK_SIZE
	.align		4
.L_65:
        /*009c*/ 	.byte	0x04, 0x12
        /*009e*/ 	.short	(.L_67 - .L_66)
	.align		4
.L_66:
        /*00a0*/ 	.word	index@(_ZN3cub18CUB_300001_SM_10006detail11EmptyKernelIvEEvv)
        /*00a4*/ 	.word	0x00000000


	//----- nvinfo : EIATTR_MIN_STACK_SIZE
	.align		4
.L_67:
        /*00a8*/ 	.byte	0x04, 0x12
        /*00aa*/ 	.short	(.L_69 - .L_68)
	.align		4
.L_68:
        /*00ac*/ 	.word	index@(_Z15init_randombondPaPKfxxf)
        /*00b0*/ 	.word	0x00000000
.L_69:


//--------------------- .nv.compat                --------------------------
	.section	.nv.compat,"",@"SHT_CUDA_COMPAT_INFO"
	.align	4
        /*0000*/ 	.byte	0x02, 0x09, 0x00, 0x00, 0x02, 0x02, 0x01, 0x00, 0x02, 0x05, 0x05, 0x00, 0x03, 0x07, 0x01, 0x01
        /*0010*/ 	.byte	0x02, 0x03, 0x00, 0x00, 0x02, 0x06, 0x01, 0x00, 0x04, 0x0b, 0x08, 0x00, 0x09, 0x00, 0x00, 0x00
        /*0020*/ 	.byte	0x00, 0x00, 0x00, 0x00


//--------------------- .nv.info._ZN3cub18CUB_300001_SM_10006detail6reduce28DeviceReduceSingleTileKernelINS2_10policy_hubIiyN4cuda3std3__44plusIvEEE10Policy1000EPiSC_iS9_iiNS7_10__identityEEEvT0_T1_T2_T3_T4_T6_ --------------------------
	.section	.nv.info._ZN3cub18CUB_300001_SM_10006detail6reduce28DeviceReduceSingleTileKernelINS2_10policy_hubIiyN4cuda3std3__44plusIvEEE10Policy1000EPiSC_iS9_iiNS7_10__identityEEEvT0_T1_T2_T3_T4_T6_,"",@"SHT_CUDA_INFO"
	.sectionflags	@""
	.align	4


	//----- nvinfo : EIATTR_CUDA_API_VERSION
	.align		4
        /*0000*/ 	.byte	0x04, 0x37
        /*0002*/ 	.short	(.L_71 - .L_70)
.L_70:
        /*0004*/ 	.word	0x00000082


	//----- nvinfo : EIATTR_KPARAM_INFO
	.align		4
.L_71:
        /*0008*/ 	.byte	0x04, 0x17
        /*000a*/ 	.short	(.L_73 - .L_72)
.L_72:
        /*000c*/ 	.word	0x00000000
        /*0010*/ 	.short	0x0005
        /*0012*/ 	.short	0x001c
        /*0014*/ 	.byte	0x00, 0xf0, 0x05, 0x00


	//----- nvinfo : EIATTR_KPARAM_INFO
	.align		4
.L_73:
        /*0018*/ 	.byte	0x04, 0x17
        /*001a*/ 	.short	(.L_75 - .L_74)
.L_74:
        /*001c*/ 	.word	0x00000000
        /*0020*/ 	.short	0x0004
        /*0022*/ 	.short	0x0018
        /*0024*/ 	.byte	0x00, 0xf0, 0x11, 0x00


	//----- nvinfo : EIATTR_KPARAM_INFO
	.align		4
.L_75:
        /*0028*/ 	.byte	0x04, 0x17
        /*002a*/ 	.short	(.L_77 - .L_76)
.L_76:
        /*002c*/ 	.word	0x00000000
        /*0030*/ 	.short	0x0003
        /*0032*/ 	.short	0x0014
        /*0034*/ 	.byte	0x00, 0xf0, 0x05, 0x00


	//----- nvinfo : EIATTR_KPARAM_INFO
	.align		4
.L_77:
        /*0038*/ 	.byte	0x04, 0x17
        /*003a*/ 	.short	(.L_79 - .L_78)
.L_78:
        /*003c*/ 	.word	0x00000000
        /*0040*/ 	.short	0x0002
        /*0042*/ 	.short	0x0010
        /*0044*/ 	.byte	0x00, 0xf0, 0x11, 0x00


	//----- nvinfo : EIATTR_KPARAM_INFO
	.align		4
.L_79:
        /*0048*/ 	.byte	0x04, 0x17
        /*004a*/ 	.short	(.L_81 - .L_80)
.L_80:
        /*004c*/ 	.word	0x00000000
        /*0050*/ 	.short	0x0001
        /*0052*/ 	.short	0x0008
        /*0054*/ 	.byte	0x00, 0xf5, 0x21, 0x00


	//----- nvinfo : EIATTR_KPARAM_INFO
	.align		4
.L_81:
        /*0058*/ 	.byte	0x04, 0x17
        /*005a*/ 	.short	(.L_83 - .L_82)
.L_82:
        /*005c*/ 	.word	0x00000000
        /*0060*/ 	.short	0x0000
        /*0062*/ 	.short	0x0000
        /*0064*/ 	.byte	0x00, 0xf5, 0x21, 0x00


	//----- nvinfo : EIATTR_SPARSE_MMA_MASK
	.align		4
.L_83:
        /*0068*/ 	.byte	0x03, 0x50
        /*006a*/ 	.short	0x0000


	//----- nvinfo : EIATTR_MAXREG_COUNT
	.align		4
        /*006c*/ 	.byte	0x03, 0x1b
        /*006e*/ 	.short	0x00ff


	//----- nvinfo : EIATTR_NUM_BARRIERS
	.align		4
        /*0070*/ 	.byte	0x02, 0x4c
        /*0072*/ 	.byte	0x01
	.zero		1


	//----- nvinfo : EIATTR_MERCURY_ISA_VERSION
	.align		4
        /*0074*/ 	.byte	0x03, 0x5f
        /*0076*/ 	.short	0x0101


	//----- nvinfo : EIATTR_COOP_GROUP_MASK_REGIDS
	.align		4
        /*0078*/ 	.byte	0x04, 0x29
        /*007a*/ 	.short	(.L_85 - .L_84)


	//   ....[0]....
.L_84:
        /*007c*/ 	.word	0xffffffff


	//   ....[1]....
        /*0080*/ 	.word	0xffffffff


	//   ....[2]....
        /*0084*/ 	.word	0xffffffff


	//   ....[3]....
        /*0088*/ 	.word	0xffffffff


	//   ....[4]....
        /*008c*/ 	.word	0xffffffff


	//   ....[5]....
        /*0090*/ 	.word	0xffffffff


	//   ....[6]....
        /*0094*/ 	.word	0xffffffff


	//   ....[7]....
        /*0098*/ 	.word	0xffffffff


	//   ....[8]....
        /*009c*/ 	.word	0xffffffff


	//   ....[9]....
        /*00a0*/ 	.word	0xffffffff


	//   ....[10]....
        /*00a4*/ 	.word	0xffffffff


	//   ....[11]....
        /*00a8*/ 	.word	0xffffffff


	//   ....[12]....
        /*00ac*/ 	.word	0xffffffff


	//   ....[13]....
        /*00b0*/ 	.word	0xffffffff


	//----- nvinfo : EIATTR_COOP_GROUP_INSTR_OFFSETS
	.align		4
.L_85:
        /*00b4*/ 	.byte	0x04, 0x28
        /*00b6*/ 	.short	(.L_87 - .L_86)


	//   ....[0]....
.L_86:
        /*00b8*/ 	.word	0x00000890


	//   ....[1]....
        /*00bc*/ 	.word	0x00000a80


	//   ....[2]....
        /*00c0*/ 	.word	0x00000b20


	//   ....[3]....
        /*00c4*/ 	.word	0x00000ba0


	//   ....[4]....
        /*00c8*/ 	.word	0x00000c00


	//   ....[5]....
        /*00cc*/ 	.word	0x00000c40


	//   ....[6]....
        /*00d0*/ 	.word	0x000018b0


	//   ....[7]....
        /*00d4*/ 	.word	0x000021b0


	//   ....[8]....
        /*00d8*/ 	.word	0x000023a0


	//   ....[9]....
        /*00dc*/ 	.word	0x00002430


	//   ....[10]....
        /*00e0*/ 	.word	0x00002480


	//   ....[11]....
        /*00e4*/ 	.word	0x000024f0


	//   ....[12]....
        /*00e8*/ 	.word	0x00002560


	//   ....[13]....
        /*00ec*/ 	.word	0x00003340


	//----- nvinfo : EIATTR_VRC_CTA_INIT_COUNT
	.align		4
.L_87:
        /*00f0*/ 	.byte	0x02, 0x4a
	.zero		1
	.zero		1


	//----- nvinfo : EIATTR_EXIT_INSTR_OFFSETS
	.align		4
        /*00f4*/ 	.byte	0x04, 0x1c
        /*00f6*/ 	.short	(.L_89 - .L_88)


	//   ....[0]....
.L_88:
        /*00f8*/ 	.word	0x00000080


	//   ....[1]....
        /*00fc*/ 	.word	0x000000c0


	//   ....[2]....
        /*0100*/ 	.word	0x000034c0


	//   ....[3]....
        /*0104*/ 	.word	0x00003510


	//----- nvinfo : EIATTR_MAX_THREADS
	.align		4
.L_89:
        /*0108*/ 	.byte	0x04, 0x05
        /*010a*/ 	.short	(.L_91 - .L_90)
.L_90:
        /*010c*/ 	.word	0x00000100
        /*0110*/ 	.word	0x00000001
        /*0114*/ 	.word	0x00000001


	//----- nvinfo : EIATTR_CRS_STACK_SIZE
	.align		4
.L_91:
        /*0118*/ 	.byte	0x04, 0x1e
        /*011a*/ 	.short	(.L_93 - .L_92)
.L_92:
        /*011c*/ 	.word	0x00000000


	//----- nvinfo : EIATTR_CBANK_PARAM_SIZE
	.align		4
.L_93:
        /*0120*/ 	.byte	0x03, 0x19
        /*0122*/ 	.short	0x001d


	//----- nvinfo : EIATTR_PARAM_CBANK
	.align		4
        /*0124*/ 	.byte	0x04, 0x0a
        /*0126*/ 	.short	(.L_95 - .L_94)
	.align		4
.L_94:
        /*0128*/ 	.word	index@(.nv.constant0._ZN3cub18CUB_300001_SM_10006detail6reduce28DeviceReduceSingleTileKernelINS2_10policy_hubIiyN4cuda3std3__44plusIvEEE10Policy1000EPiSC_iS9_iiNS7_10__identityEEEvT0_T1_T2_T3_T4_T6_)
        /*012c*/ 	.short	0x0380
        /*012e*/ 	.short	0x001d


	//----- nvinfo : EIATTR_SW_WAR
	.align		4
.L_95:
        /*0130*/ 	.byte	0x04, 0x36
        /*0132*/ 	.short	(.L_97 - .L_96)
.L_96:
        /*0134*/ 	.word	0x00000008
.L_97:


//--------------------- .nv.info._ZN3cub18CUB_300001_SM_10006detail6reduce18DeviceReduceKernelINS2_10policy_hubIiyN4cuda3std3__44plusIvEEE10Policy1000EPayS9_iNS7_10__identityEEEvT0_PT3_T1_NS0_13GridEvenShareISH_EET2_T4_ --------------------------
	.section	.nv.info._ZN3cub18CUB_300001_SM_10006detail6reduce18DeviceReduceKernelINS2_10policy_hubIiyN4cuda3std3__44plusIvEEE10Policy1000EPayS9_iNS7_10__identityEEEvT0_PT3_T1_NS0_13GridEvenShareISH_EET2_T4_,"",@"SHT_CUDA_INFO"
	.sectionflags	@""
	.align	4


	//----- nvinfo : EIATTR_CUDA_API_VERSION
	.align		4
        /*0000*/ 	.byte	0x04, 0x37
        /*0002*/ 	.short	(.L_99 - .L_98)
.L_98:
        /*0004*/ 	.word	0x00000082


	//----- nvinfo : EIATTR_KPARAM_INFO
	.align		4
.L_99:
        /*0008*/ 	.byte	0x04, 0x17
        /*000a*/ 	.short	(.L_101 - .L_100)
.L_100:
        /*000c*/ 	.word	0x00000000
        /*0010*/ 	.short	0x0005
        /*0012*/ 	.short	0x0061
        /*0014*/ 	.byte	0x00, 0xf0, 0x05, 0x00


	//----- nvinfo : EIATTR_KPARAM_INFO
	.align		4
.L_101:
        /*0018*/ 	.byte	0x04, 0x17
        /*001a*/ 	.short	(.L_103 - .L_102)
.L_102:
        /*001c*/ 	.word	0x00000000
        /*0020*/ 	.short	0x0004
        /*0022*/ 	.short	0x0060
        /*0024*/ 	.byte	0x00, 0xf0, 0x05, 0x00


	//----- nvinfo : EIATTR_KPARAM_INFO
	.align		4
.L_103:
        /*0028*/ 	.byte	0x04, 0x17
        /*002a*/ 	.short	(.L_105 - .L_104)
.L_104:
        /*002c*/ 	.word	0x00000000
        /*0030*/ 	.short	0x0003
        /*0032*/ 	.short	0x0018
        /*0034*/ 	.byte	0x00, 0xf0, 0x21, 0x01


	//----- nvinfo : EIATTR_KPARAM_INFO
	.align		4
.L_105:
        /*0038*/ 	.byte	0x04, 0x17
        /*003a*/ 	.short	(.L_107 - .L_106)
.L_106:
        /*003c*/ 	.word	0x00000000
        /*0040*/ 	.short	0x0002
        /*0042*/ 	.short	0x0010
        /*0044*/ 	.byte	0x00, 0xf0, 0x21, 0x00


	//----- nvinfo : EIATTR_KPARAM_INFO
	.align		4
.L_107:
        /*0048*/ 	.byte	0x04, 0x17
        /*004a*/ 	.short	(.L_109 - .L_108)
.L_108:
        /*004c*/ 	.word	0x00000000
        /*0050*/ 	.short	0x0001
        /*0052*/ 	.short	0x0008
        /*0054*/ 	.byte	0x00, 0xf5, 0x21, 0x00


	//----- nvinfo : EIATTR_KPARAM_INFO
	.align		4
.L_109:
        /*0058*/ 	.byte	0x04, 0x17
        /*005a*/ 	.short	(.L_111 - .L_110)
.L_110:
        /*005c*/ 	.word	0x00000000
        /*0060*/ 	.short	0x0000
        /*0062*/ 	.short	0x0000
        /*0064*/ 	.byte	0x00, 0xf5, 0x21, 0x00


	//----- nvinfo : EIATTR_SPARSE_MMA_MASK
	.align		4
.L_111:
        /*0068*/ 	.byte	0x03, 0x50
        /*006a*/ 	.short	0x0000


	//----- nvinfo : EIATTR_MAXREG_COUNT
	.align		4
        /*006c*/ 	.byte	0x03, 0x1b
        /*006e*/ 	.short	0x00ff


	//----- nvinfo : EIATTR_NUM_BARRIERS
	.align		4
        /*0070*/ 	.byte	0x02, 0x4c
        /*0072*/ 	.byte	0x01
	.zero		1


	//----- nvinfo : EIATTR_MERCURY_ISA_VERSION
	.align		4
        /*0074*/ 	.byte	0x03, 0x5f
        /*0076*/ 	.short	0x0101


	//----- nvinfo : EIATTR_COOP_GROUP_MASK_REGIDS
	.align		4
        /*0078*/ 	.byte	0x04, 0x29
        /*007a*/ 	.short	(.L_113 - .L_112)


	//   ....[0]....
.L_112:
        /*007c*/ 	.word	0xffffffff


	//   ....[1]....
        /*0080*/ 	.word	0xffffffff


	//   ....[2]....
        /*0084*/ 	.word	0xffffffff


	//   ....[3]....
        /*0088*/ 	.word	0xffffffff


	//   ....[4]....
        /*008c*/ 	.word	0xffffffff


	//   ....[5]....
        /*0090*/ 	.word	0xffffffff


	//   ....[6]....
        /*0094*/ 	.word	0xffffffff


	//   ....[7]....
        /*0098*/ 	.word	0xffffffff


	//   ....[8]....
        /*009c*/ 	.word	0xffffffff


	//   ....[9]....
        /*00a0*/ 	.word	0xffffffff


	//   ....[10]....
        /*00a4*/ 	.word	0xffffffff


	//   ....[11]....
        /*00a8*/ 	.word	0xffffffff


	//   ....[12]....
        /*00ac*/ 	.word	0xffffffff


	//   ....[13]....
        /*00b0*/ 	.word	0xffffffff


	//----- nvinfo : EIATTR_COOP_GROUP_INSTR_OFFSETS
	.align		4
.L_113:
        /*00b4*/ 	.byte	0x04, 0x28
        /*00b6*/ 	.short	(.L_115 - .L_114)


	//   ....[0]....
.L_114:
        /*00b8*/ 	.word	0x00000c60


	//   ....[1]....
        /*00bc*/ 	.word	0x00000e50


	//   ....[2]....
        /*00c0*/ 	.word	0x00000f00


	//   ....[3]....
        /*00c4*/ 	.word	0x00000f80


	//   ....[4]....
        /*00c8*/ 	.word	0x00000fd0


	//   ....[5]....
        /*00cc*/ 	.word	0x00001010


	//   ....[6]....
        /*00d0*/ 	.word	0x000022a0


	//   ....[7]....
        /*00d4*/ 	.word	0x00002ff0


	//   ....[8]....
        /*00d8*/ 	.word	0x000031e0


	//   ....[9]....
        /*00dc*/ 	.word	0x00003290


	//   ....[10]....
        /*00e0*/ 	.word	0x000032e0


	//   ....[11]....
        /*00e4*/ 	.word	0x00003340


	//   ....[12]....
        /*00e8*/ 	.word	0x00003390


	//   ....[13]....
        /*00ec*/ 	.word	0x00004820


	//----- nvinfo : EIATTR_VRC_CTA_INIT_COUNT
	.align		4
.L_115:
        /*00f0*/ 	.byte	0x02, 0x4a
	.zero		1
	.zero		1


	//----- nvinfo : EIATTR_EXIT_INSTR_OFFSETS
	.align		4
        /*00f4*/ 	.byte	0x04, 0x1c
        /*00f6*/ 	.short	(.L_117 - .L_116)


	//   ....[0]....
.L_116:
        /*00f8*/ 	.word	0x000049b0


	//   ....[1]....
        /*00fc*/ 	.word	0x000049f0


	//----- nvinfo : EIATTR_MAX_THREADS
	.align		4
.L_117:
        /*0100*/ 	.byte	0x04, 0x05
        /*0102*/ 	.short	(.L_119 - .L_118)
.L_118:
        /*0104*/ 	.word	0x00000100
        /*0108*/ 	.word	0x00000001
        /*010c*/ 	.word	0x00000001


	//----- nvinfo : EIATTR_CRS_STACK_SIZE
	.align		4
.L_119:
        /*0110*/ 	.byte	0x04, 0x1e
        /*0112*/ 	.short	(.L_121 - .L_120)
.L_120:
        /*0114*/ 	.word	0x00000000


	//----- nvinfo : EIATTR_CBANK_PARAM_SIZE
	.align		4
.L_121:
        /*0118*/ 	.byte	0x03, 0x19
        /*011a*/ 	.short	0x0062


	//----- nvinfo : EIATTR_PARAM_CBANK
	.align		4
        /*011c*/ 	.byte	0x04, 0x0a
        /*011e*/ 	.short	(.L_123 - .L_122)
	.align		4
.L_122:
        /*0120*/ 	.word	index@(.nv.constant0._ZN3cub18CUB_300001_SM_10006detail6reduce18DeviceReduceKernelINS2_10policy_hubIiyN4cuda3std3__44plusIvEEE10Policy1000EPayS9_iNS7_10__identityEEEvT0_PT3_T1_NS0_13GridEvenShareISH_EET2_T4_)
        /*0124*/ 	.short	0x0380
        /*0126*/ 	.short	0x0062


	//----- nvinfo : EIATTR_SW_WAR
	.align		4
.L_123:
        /*0128*/ 	.byte	0x04, 0x36
        /*012a*/ 	.short	(.L_125 - .L_124)
.L_124:
        /*012c*/ 	.word	0x00000008
.L_125:


//--------------------- .nv.info._ZN3cub18CUB_300001_SM_10006detail6reduce28DeviceReduceSingleTileKernelINS2_10policy_hubIiyN4cuda3std3__44plusIvEEE10Policy1000EPaPiyS9_iiNS7_10__identityEEEvT0_T1_T2_T3_T4_T6_ --------------------------
	.section	.nv.info._ZN3cub18CUB_300001_SM_10006detail6reduce28DeviceReduceSingleTileKernelINS2_10policy_hubIiyN4cuda3std3__44plusIvEEE10Policy1000EPaPiyS9_iiNS7_10__identityEEEvT0_T1_T2_T3_T4_T6_,"",@"SHT_CUDA_INFO"
	.sectionflags	@""
	.align	4


	//----- nvinfo : EIATTR_CUDA_API_VERSION
	.align		4
        /*0000*/ 	.byte	0x04, 0x37
        /*0002*/ 	.short	(.L_127 - .L_126)
.L_126:
        /*0004*/ 	.word	0x00000082


	//----- nvinfo : EIATTR_KPARAM_INFO
	.align		4
.L_127:
        /*0008*/ 	.byte	0x04, 0x17
        /*000a*/ 	.short	(.L_129 - .L_128)
.L_128:
        /*000c*/ 	.word	0x00000000
        /*0010*/ 	.short	0x0005
        /*0012*/ 	.short	0x0020
        /*0014*/ 	.byte	0x00, 0xf0, 0x05, 0x00


	//----- nvinfo : EIATTR_KPARAM_INFO
	.align		4
.L_129:
        /*0018*/ 	.byte	0x04, 0x17
        /*001a*/ 	.short	(.L_131 - .L_130)
.L_130:
        /*001c*/ 	.word	0x00000000
        /*0020*/ 	.short	0x0004
        /*0022*/ 	.short	0x001c
        /*0024*/ 	.byte	0x00, 0xf0, 0x11, 0x00


	//----- nvinfo : EIATTR_KPARAM_INFO
	.align		4
.L_131:
        /*0028*/ 	.byte	0x04, 0x17
        /*002a*/ 	.short	(.L_133 - .L_132)
.L_132:
        /*002c*/ 	.word	0x00000000
        /*0030*/ 	.short	0x0003
        /*0032*/ 	.short	0x0018
        /*0034*/ 	.byte	0x00, 0xf0, 0x05, 0x00


	//----- nvinfo : EIATTR_KPARAM_INFO
	.align		4
.L_133:
        /*0038*/ 	.byte	0x04, 0x17
        /*003a*/ 	.short	(.L_135 - .L_134)
.L_134:
        /*003c*/ 	.word	0x00000000
        /*0040*/ 	.short	0x0002
        /*0042*/ 	.short	0x0010
        /*0044*/ 	.byte	0x00, 0xf0, 0x21, 0x00


	//----- nvinfo : EIATTR_KPARAM_INFO
	.align		4
.L_135:
        /*0048*/ 	.byte	0x04, 0x17
        /*004a*/ 	.short	(.L_137 - .L_136)
.L_136:
        /*004c*/ 	.word	0x00000000
        /*0050*/ 	.short	0x0001
        /*0052*/ 	.short	0x0008
        /*0054*/ 	.byte	0x00, 0xf5, 0x21, 0x00


	//----- nvinfo : EIATTR_KPARAM_INFO
	.align		4
.L_137:
        /*0058*/ 	.byte	0x04, 0x17
        /*005a*/ 	.short	(.L_139 - .L_138)
.L_138:
        /*005c*/ 	.word	0x00000000
        /*0060*/ 	.short	0x0000
        /*0062*/ 	.short	0x0000
        /*0064*/ 	.byte	0x00, 0xf5, 0x21, 0x00


	//----- nvinfo : EIATTR_SPARSE_MMA_MASK
	.align		4
.L_139:
        /*0068*/ 	.byte	0x03, 0x50
        /*006a*/ 	.short	0x0000


	//----- nvinfo : EIATTR_MAXREG_COUNT
	.align		4
        /*006c*/ 	.byte	0x03, 0x1b
        /*006e*/ 	.short	0x00ff


	//----- nvinfo : EIATTR_NUM_BARRIERS
	.align		4
        /*0070*/ 	.byte	0x02, 0x4c
        /*0072*/ 	.byte	0x01
	.zero		1


	//----- nvinfo : EIATTR_MERCURY_ISA_VERSION
	.align		4
        /*0074*/ 	.byte	0x03, 0x5f
        /*0076*/ 	.short	0x0101


	//----- nvinfo : EIATTR_COOP_GROUP_MASK_REGIDS
	.align		4
        /*0078*/ 	.byte	0x04, 0x29
        /*007a*/ 	.short	(.L_141 - .L_140)


	//   ....[0]....
.L_140:
        /*007c*/ 	.word	0xffffffff


	//   ....[1]....
        /*0080*/ 	.word	0xffffffff


	//   ....[2]....
        /*0084*/ 	.word	0xffffffff


	//   ....[3]....
        /*0088*/ 	.word	0xffffffff


	//   ....[4]....
        /*008c*/ 	.word	0xffffffff


	//   ....[5]....
        /*0090*/ 	.word	0xffffffff


	//   ....[6]....
        /*0094*/ 	.word	0xffffffff


	//   ....[7]....
        /*0098*/ 	.word	0xffffffff


	//   ....[8]....
        /*009c*/ 	.word	0xffffffff


	//   ....[9]....
        /*00a0*/ 	.word	0xffffffff


	//   ....[10]....
        /*00a4*/ 	.word	0xffffffff


	//   ....[11]....
        /*00a8*/ 	.word	0xffffffff


	//   ....[12]....
        /*00ac*/ 	.word	0xffffffff


	//   ....[13]....
        /*00b0*/ 	.word	0xffffffff


	//----- nvinfo : EIATTR_COOP_GROUP_INSTR_OFFSETS
	.align		4
.L_141:
        /*00b4*/ 	.byte	0x04, 0x28
        /*00b6*/ 	.short	(.L_143 - .L_142)


	//   ....[0]....
.L_142:
        /*00b8*/ 	.word	0x00000c80


	//   ....[1]....
        /*00bc*/ 	.word	0x00000e80


	//   ....[2]....
        /*00c0*/ 	.word	0x00000f30


	//   ....[3]....
        /*00c4*/ 	.word	0x00000f90


	//   ....[4]....
        /*00c8*/ 	.word	0x00000fd0


	//   ....[5]....
        /*00cc*/ 	.word	0x00001020


	//   ....[6]....
        /*00d0*/ 	.word	0x00002280


	//   ....[7]....
        /*00d4*/ 	.word	0x00002f50


	//   ....[8]....
        /*00d8*/ 	.word	0x00003150


	//   ....[9]....
        /*00dc*/ 	.word	0x00003200


	//   ....[10]....
        /*00e0*/ 	.word	0x00003250


	//   ....[11]....
        /*00e4*/ 	.word	0x000032c0


	//   ....[12]....
        /*00e8*/ 	.word	0x00003310


	//   ....[13]....
        /*00ec*/ 	.word	0x00004730


	//----- nvinfo : EIATTR_VRC_CTA_INIT_COUNT
	.align		4
.L_143:
        /*00f0*/ 	.byte	0x02, 0x4a
	.zero		1
	.zero		1


	//----- nvinfo : EIATTR_EXIT_INSTR_OFFSETS
	.align		4
        /*00f4*/ 	.byte	0x04, 0x1c
        /*00f6*/ 	.short	(.L_145 - .L_144)


	//   ....[0]....
.L_144:
        /*00f8*/ 	.word	0x000000a0


	//   ....[1]....
        /*00fc*/ 	.word	0x000000e0


	//   ....[2]....
        /*0100*/ 	.word	0x000048b0


	//   ....[3]....
        /*0104*/ 	.word	0x00004900


	//----- nvinfo : EIATTR_MAX_THREADS
	.align		4
.L_145:
        /*0108*/ 	.byte	0x04, 0x05
        /*010a*/ 	.short	(.L_147 - .L_146)
.L_146:
        /*010c*/ 	.word	0x00000100
        /*0110*/ 	.word	0x00000001
        /*0114*/ 	.word	0x00000001


	//----- nvinfo : EIATTR_CRS_STACK_SIZE
	.align		4
.L_147:
        /*0118*/ 	.byte	0x04, 0x1e
        /*011a*/ 	.short	(.L_149 - .L_148)
.L_148:
        /*011c*/ 	.word	0x00000000


	//----- nvinfo : EIATTR_CBANK_PARAM_SIZE
	.align		4
.L_149:
        /*0120*/ 	.byte	0x03, 0x19
        /*0122*/ 	.short	0x0021


	//----- nvinfo : EIATTR_PARAM_CBANK
	.align		4
        /*0124*/ 	.byte	0x04, 0x0a
        /*0126*/ 	.short	(.L_151 - .L_150)
	.align		4
.L_150:
        /*0128*/ 	.word	index@(.nv.constant0._ZN3cub18CUB_300001_SM_10006detail6reduce28DeviceReduceSingleTileKernelINS2_10policy_hubIiyN4cuda3std3__44plusIvEEE10Policy1000EPaPiyS9_iiNS7_10__identityEEEvT0_T1_T2_T3_T4_T6_)
        /*012c*/ 	.short	0x0380
        /*012e*/ 	.short	0x0021


	//----- nvinfo : EIATTR_SW_WAR
	.align		4
.L_151:
        /*0130*/ 	.byte	0x04, 0x36
        /*0132*/ 	.short	(.L_153 - .L_152)
.L_152:
        /*0134*/ 	.word	0x00000008
.L_153:


//--------------------- .nv.info._ZN3cub18CUB_300001_SM_10006detail11EmptyKernelIvEEvv --------------------------
	.section	.nv.info._ZN3cub18CUB_300001_SM_10006detail11EmptyKernelIvEEvv,"",@"SHT_CUDA_INFO"
	.sectionflags	@""
	.align	4


	//----- nvinfo : EIATTR_CUDA_API_VERSION
	.align		4
        /*0000*/ 	.byte	0x04, 0x37
        /*0002*/ 	.short	(.L_155 - .L_154)
.L_154:
        /*0004*/ 	.word	0x00000082


	//----- nvinfo : EIATTR_SPARSE_MMA_MASK
	.align		4
.L_155:
        /*0008*/ 	.byte	0x03, 0x50
        /*000a*/ 	.short	0x0000


	//----- nvinfo : EIATTR_MAXREG_COUNT
	.align		4
        /*000c*/ 	.byte	0x03, 0x1b
        /*000e*/ 	.short	0x00ff


	//----- nvinfo : EIATTR_MERCURY_ISA_VERSION
	.align		4
        /*0010*/ 	.byte	0x03, 0x5f
        /*0012*/ 	.short	0x0101


	//----- nvinfo : EIATTR_VRC_CTA_INIT_COUNT
	.align		4
        /*0014*/ 	.byte	0x02, 0x4a
	.zero		1
	.zero		1


	//----- nvinfo : EIATTR_EXIT_INSTR_OFFSETS
	.align		4
        /*0018*/ 	.byte	0x04, 0x1c
        /*001a*/ 	.short	(.L_157 - .L_156)


	//   ....[0]....
.L_156:
        /*001c*/ 	.word	0x00000010


	//----- nvinfo : EIATTR_SW_WAR
	.align		4
.L_157:
        /*0020*/ 	.byte	0x04, 0x36
        /*0022*/ 	.short	(.L_159 - .L_158)
.L_158:
        /*0024*/ 	.word	0x00000008
.L_159:


//--------------------- .nv.info._Z15init_randombondPaPKfxxf --------------------------
	.section	.nv.info._Z15init_randombondPaPKfxxf,"",@"SHT_CUDA_INFO"
	.sectionflags	@""
	.align	4


	//----- nvinfo : EIATTR_CUDA_API_VERSION
	.align		4
        /*0000*/ 	.byte	0x04, 0x37
        /*0002*/ 	.short	(.L_161 - .L_160)
.L_160:
        /*0004*/ 	.word	0x00000082


	//----- nvinfo : EIATTR_KPARAM_INFO
	.align		4
.L_161:
        /*0008*/ 	.byte	0x04, 0x17
        /*000a*/ 	.short	(.L_163 - .L_162)
.L_162:
        /*000c*/ 	.word	0x00000000
        /*0010*/ 	.short	0x0004
        /*0012*/ 	.short	0x0020
        /*0014*/ 	.byte	0x00, 0xf0, 0x11, 0x00


	//----- nvinfo : EIATTR_KPARAM_INFO
	.align		4
.L_163:
        /*0018*/ 	.byte	0x04, 0x17
        /*001a*/ 	.short	(.L_165 - .L_164)
.L_164:
        /*001c*/ 	.word	0x00000000
        /*0020*/ 	.short	0x0003
        /*0022*/ 	.short	0x0018
        /*0024*/ 	.byte	0x00, 0xf0, 0x21, 0x00


	//----- nvinfo : EIATTR_KPARAM_INFO
	.align		4
.L_165:
        /*0028*/ 	.byte	0x04, 0x17
        /*002a*/ 	.short	(.L_167 - .L_166)
.L_166:
        /*002c*/ 	.word	0x00000000
        /*0030*/ 	.short	0x0002
        /*0032*/ 	.short	0x0010
        /*0034*/ 	.byte	0x00, 0xf0, 0x21, 0x00


	//----- nvinfo : EIATTR_KPARAM_INFO
	.align		4
.L_167:
        /*0038*/ 	.byte	0x04, 0x17
        /*003a*/ 	.short	(.L_169 - .L_168)
.L_168:
        /*003c*/ 	.word	0x00000000
        /*0040*/ 	.short	0x0001
        /*0042*/ 	.short	0x0008
        /*0044*/ 	.byte	0x00, 0xf5, 0x21, 0x00


	//----- nvinfo : EIATTR_KPARAM_INFO
	.align		4
.L_169:
        /*0048*/ 	.byte	0x04, 0x17
        /*004a*/ 	.short	(.L_171 - .L_170)
.L_170:
        /*004c*/ 	.word	0x00000000
        /*0050*/ 	.short	0x0000
        /*0052*/ 	.short	0x0000
        /*0054*/ 	.byte	0x00, 0xf5, 0x21, 0x00


	//----- nvinfo : EIATTR_SPARSE_MMA_MASK
	.align		4
.L_171:
        /*0058*/ 	.byte	0x03, 0x50
        /*005a*/ 	.short	0x0000


	//----- nvinfo : EIATTR_MAXREG_COUNT
	.align		4
        /*005c*/ 	.byte	0x03, 0x1b
        /*005e*/ 	.short	0x00ff


	//----- nvinfo : EIATTR_MERCURY_ISA_VERSION
	.align		4
        /*0060*/ 	.byte	0x03, 0x5f
        /*0062*/ 	.short	0x0101


	//----- nvinfo : EIATTR_VRC_CTA_INIT_COUNT
	.align		4
        /*0064*/ 	.byte	0x02, 0x4a
	.zero		1
	.zero		1


	//----- nvinfo : EIATTR_EXIT_INSTR_OFFSETS
	.align		4
        /*0068*/ 	.byte	0x04, 0x1c
        /*006a*/ 	.short	(.L_173 - .L_172)


	//   ....[0]....
.L_172:
        /*006c*/ 	.word	0x000000f0


	//   ....[1]....
        /*0070*/ 	.word	0x000001c0


	//----- nvinfo : EIATTR_CBANK_PARAM_SIZE
	.align		4
.L_173:
        /*0074*/ 	.byte	0x03, 0x19
        /*0076*/ 	.short	0x0024


	//----- nvinfo : EIATTR_PARAM_CBANK
	.align		4
        /*0078*/ 	.byte	0x04, 0x0a
        /*007a*/ 	.short	(.L_175 - .L_174)
	.align		4
.L_174:
        /*007c*/ 	.word	index@(.nv.constant0._Z15init_randombondPaPKfxxf)
        /*0080*/ 	.short	0x0380
        /*0082*/ 	.short	0x0024


	//----- nvinfo : EIATTR_SW_WAR
	.align		4
.L_175:
        /*0084*/ 	.byte	0x04, 0x36
        /*0086*/ 	.short	(.L_177 - .L_176)
.L_176:
        /*0088*/ 	.word	0x00000008
.L_177:


//--------------------- .nv.callgraph             --------------------------
	.section	.nv.callgraph,"",@"SHT_CUDA_CALLGRAPH"
	.align	4
	.sectionentsize	8
	.align		4
        /*0000*/ 	.word	0x00000000
	.align		4
        /*0004*/ 	.word	0xffffffff
	.align		4
        /*0008*/ 	.word	0x00000000
	.align		4
        /*000c*/ 	.word	0xfffffffe
	.align		4
        /*0010*/ 	.word	0x00000000
	.align		4
        /*0014*/ 	.word	0xfffffffd
	.align		4
        /*0018*/ 	.word	0x00000000
	.align		4
        /*001c*/ 	.word	0xfffffffc


//--------------------- .nv.constant4             --------------------------
	.section	.nv.constant4,"a",@progbits
	.align	8
	.align		8
.nv.constant4:
        /*0000*/ 	.dword	_ZN34_INTERNAL_a55cbb5e_4_k_cu_e117567a4cuda3std3__45__cpo5beginE
	.align		8
        /*0008*/ 	.dword	_ZN34_INTERNAL_a55cbb5e_4_k_cu_e117567a4cuda3std3__45__cpo3endE
	.align		8
        /*0010*/ 	.dword	_ZN34_INTERNAL_a55cbb5e_4_k_cu_e117567a4cuda3std3__45__cpo6cbeginE
	.align		8
        /*0018*/ 	.dword	_ZN34_INTERNAL_a55cbb5e_4_k_cu_e117567a4cuda3std3__45__cpo4cendE
	.align		8
        /*0020*/ 	.dword	_ZN34_INTERNAL_a55cbb5e_4_k_cu_e117567a4cuda3std3__45__cpo6rbeginE
	.align		8
        /*0028*/ 	.dword	_ZN34_INTERNAL_a55cbb5e_4_k_cu_e117567a4cuda3std3__45__cpo4rendE
	.align		8
        /*0030*/ 	.dword	_ZN34_INTERNAL_a55cbb5e_4_k_cu_e117567a4cuda3std3__45__cpo7crbeginE
	.align		8
        /*0038*/ 	.dword	_ZN34_INTERNAL_a55cbb5e_4_k_cu_e117567a4cuda3std3__45__cpo5crendE
	.align		8
        /*0040*/ 	.dword	_ZN34_INTERNAL_a55cbb5e_4_k_cu_e117567a4cuda3std3__436_GLOBAL__N__a55cbb5e_4_k_cu_e117567a6ignoreE
	.align		8
        /*0048*/ 	.dword	_ZN34_INTERNAL_a55cbb5e_4_k_cu_e117567a4cuda3std3__419piecewise_constructE
	.align		8
        /*0050*/ 	.dword	_ZN34_INTERNAL_a55cbb5e_4_k_cu_e117567a4cuda3std3__48in_placeE
	.align		8
        /*0058*/ 	.dword	_ZN34_INTERNAL_a55cbb5e_4_k_cu_e117567a4cuda3std3__420unreachable_sentinelE
	.align		8
        /*0060*/ 	.dword	_ZN34_INTERNAL_a55cbb5e_4_k_cu_e117567a4cuda3std3__47nulloptE
	.align		8
        /*0068*/ 	.dword	_ZN34_INTERNAL_a55cbb5e_4_k_cu_e117567a4cuda3std3__48unexpectE
	.align		8
        /*0070*/ 	.dword	_ZN34_INTERNAL_a55cbb5e_4_k_cu_e117567a4cuda3std6ranges3__45__cpo4swapE
	.align		8
        /*0078*/ 	.dword	_ZN34_INTERNAL_a55cbb5e_4_k_cu_e117567a4cuda3std6ranges3__45__cpo9iter_moveE
	.align		8
        /*0080*/ 	.dword	_ZN34_INTERNAL_a55cbb5e_4_k_cu_e117567a4cuda3std6ranges3__45__cpo5beginE
	.align		8
        /*0088*/ 	.dword	_ZN34_INTERNAL_a55cbb5e_4_k_cu_e117567a4cuda3std6ranges3__45__cpo3endE
	.align		8
        /*0090*/ 	.dword	_ZN34_INTERNAL_a55cbb5e_4_k_cu_e117567a4cuda3std6ranges3__45__cpo6cbeginE
	.align		8
        /*0098*/ 	.dword	_ZN34_INTERNAL_a55cbb5e_4_k_cu_e117567a4cuda3std6ranges3__45__cpo4cendE
	.align		8
        /*00a0*/ 	.dword	_ZN34_INTERNAL_a55cbb5e_4_k_cu_e117567a4cuda3std6ranges3__45__cpo7advanceE
	.align		8
        /*00a8*/ 	.dword	_ZN34_INTERNAL_a55cbb5e_4_k_cu_e117567a4cuda3std6ranges3__45__cpo9iter_swapE
	.align		8
        /*00b0*/ 	.dword	_ZN34_INTERNAL_a55cbb5e_4_k_cu_e117567a4cuda3std6ranges3__45__cpo4nextE
	.align		8
        /*00b8*/ 	.dword	_ZN34_INTERNAL_a55cbb5e_4_k_cu_e117567a4cuda3std6ranges3__45__cpo4prevE
	.align		8
        /*00c0*/ 	.dword	_ZN34_INTERNAL_a55cbb5e_4_k_cu_e117567a4cuda3std6ranges3__45__cpo4dataE
	.align		8
        /*00c8*/ 	.dword	_ZN34_INTERNAL_a55cbb5e_4_k_cu_e117567a4cuda3std6ranges3__45__cpo5cdataE
	.align		8
        /*00d0*/ 	.dword	_ZN34_INTERNAL_a55cbb5e_4_k_cu_e117567a4cuda3std6ranges3__45__cpo4sizeE
	.align		8
        /*00d8*/ 	.dword	_ZN34_INTERNAL_a55cbb5e_4_k_cu_e117567a4cuda3std6ranges3__45__cpo5ssizeE
	.align		8
        /*00e0*/ 	.dword	_ZN34_INTERNAL_a55cbb5e_4_k_cu_e117567a4cuda3std6ranges3__45__cpo8distanceE
	.align		8
        /*00e8*/ 	.dword	_ZN34_INTERNAL_a55cbb5e_4_k_cu_e117567a6thrust24THRUST_300001_SM_1000_NS6system6detail10sequential3seqE
	.align		8
        /*00f0*/ 	.dword	_ZN34_INTERNAL_a55cbb5e_4_k_cu_e117567a6thrust24THRUST_300001_SM_1000_NS12placeholders2_1E
	.align		8
        /*00f8*/ 	.dword	_ZN34_INTERNAL_a55cbb5e_4_k_cu_e117567a6thrust24THRUST_300001_SM_1000_NS12placeholders2_2E
	.align		8
        /*0100*/ 	.dword	_ZN34_INTERNAL_a55cbb5e_4_k_cu_e117567a6thrust24THRUST_300001_SM_1000_NS12placeholders2_3E
	.align		8
        /*0108*/ 	.dword	_ZN34_INTERNAL_a55cbb5e_4_k_cu_e117567a6thrust24THRUST_300001_SM_1000_NS12placeholders2_4E
	.align		8
        /*0110*/ 	.dword	_ZN34_INTERNAL_a55cbb5e_4_k_cu_e117567a6thrust24THRUST_300001_SM_1000_NS12placeholders2_5E
	.align		8
        /*0118*/ 	.dword	_ZN34_INTERNAL_a55cbb5e_4_k_cu_e117567a6thrust24THRUST_300001_SM_1000_NS12placeholders2_6E
	.align		8
        /*0120*/ 	.dword	_ZN34_INTERNAL_a55cbb5e_4_k_cu_e117567a6thrust24THRUST_300001_SM_1000_NS12placeholders2_7E
	.align		8
        /*0128*/ 	.dword	_ZN34_INTERNAL_a55cbb5e_4_k_cu_e117567a6thrust24THRUST_300001_SM_1000_NS12placeholders2_8E
	.align		8
        /*0130*/ 	.dword	_ZN34_INTERNAL_a55cbb5e_4_k_cu_e117567a6thrust24THRUST_300001_SM_1000_NS12placeholders2_9E
	.align		8
        /*0138*/ 	.dword	_ZN34_INTERNAL_a55cbb5e_4_k_cu_e117567a6thrust24THRUST_300001_SM_1000_NS12placeholders3_10E


//--------------------- .text._ZN3cub18CUB_300001_SM_10006detail6reduce28DeviceReduceSingleTileKernelINS2_10policy_hubIiyN4cuda3std3__44plusIvEEE10Policy1000EPiSC_iS9_iiNS7_10__identityEEEvT0_T1_T2_T3_T4_T6_ --------------------------
	.section	.text._ZN3cub18CUB_300001_SM_10006detail6reduce28DeviceReduceSingleTileKernelINS2_10policy_hubIiyN4cuda3std3__44plusIvEEE10Policy1000EPiSC_iS9_iiNS7_10__identityEEEvT0_T1_T2_T3_T4_T6_,"ax",@progbits
	.align	128
        .global         _ZN3cub18CUB_300001_SM_10006detail6reduce28DeviceReduceSingleTileKernelINS2_10policy_hubIiyN4cuda3std3__44plusIvEEE10Policy1000EPiSC_iS9_iiNS7_10__identityEEEvT0_T1_T2_T3_T4_T6_
        .type           _ZN3cub18CUB_300001_SM_10006detail6reduce28DeviceReduceSingleTileKernelINS2_10policy_hubIiyN4cuda3std3__44plusIvEEE10Policy1000EPiSC_iS9_iiNS7_10__identityEEEvT0_T1_T2_T3_T4_T6_,@function
        .size           _ZN3cub18CUB_300001_SM_10006detail6reduce28DeviceReduceSingleTileKernelINS2_10policy_hubIiyN4cuda3std3__44plusIvEEE10Policy1000EPiSC_iS9_iiNS7_10__identityEEEvT0_T1_T2_T3_T4_T6_,(.L_x_172 - _ZN3cub18CUB_300001_SM_10006detail6reduce28DeviceReduceSingleTileKernelINS2_10policy_hubIiyN4cuda3std3__44plusIvEEE10Policy1000EPiSC_iS9_iiNS7_10__identityEEEvT0_T1_T2_T3_T4_T6_)
        .other          _ZN3cub18CUB_300001_SM_10006detail6reduce28DeviceReduceSingleTileKernelINS2_10policy_hubIiyN4cuda3std3__44plusIvEEE10Policy1000EPiSC_iS9_iiNS7_10__identityEEEvT0_T1_T2_T3_T4_T6_,@"STO_CUDA_ENTRY STV_DEFAULT"
_ZN3cub18CUB_300001_SM_10006detail6reduce28DeviceReduceSingleTileKernelINS2_10policy_hubIiyN4cuda3std3__44plusIvEEE10Policy1000EPiSC_iS9_iiNS7_10__identityEEEvT0_T1_T2_T3_T4_T6_:
.text._ZN3cub18CUB_300001_SM_10006detail6reduce28DeviceReduceSingleTileKernelINS2_10policy_hubIiyN4cuda3std3__44plusIvEEE10Policy1000EPiSC_iS9_iiNS7_10__identityEEEvT0_T1_T2_T3_T4_T6_:
[----:B------:R-:W-:Y:S01]  /*0000*/  LDC R1, c[0x0][0x37c] ;  /* 0x0000df00ff017b82 */ /* 0x000fe20000000800 */
[----:B------:R-:W0:Y:S01]  /*0010*/  LDCU UR4, c[0x0][0x390] ;  /* 0x00007200ff0477ac */ /* 0x000e220008000800 */
[----:B------:R-:W1:Y:S01]  /*0020*/  LDCU.64 UR6, c[0x0][0x358] ;  /* 0x00006b00ff0677ac */ /* 0x000e620008000a00 */
[----:B0-----:R-:W-:-:S05]  /*0030*/  IMAD.U32 R20, RZ, RZ, UR4 ;  /* 0x00000004ff147e24 */ /* 0x001fca000f8e00ff */
[----:B------:R-:W-:-:S13]  /*0040*/  ISETP.NE.AND P0, PT, R20, RZ, PT ;  /* 0x000000ff1400720c */ /* 0x000fda0003f05270 */
[----:B-1----:R-:W-:Y:S05]  /*0050*/  @P0 BRA `(.L_x_0) ;  /* 0x00000000001c0947 */ /* 0x002fea0003800000 */
[----:B------:R-:W0:Y:S02]  /*0060*/  S2R R0, SR_TID.X ;  /* 0x0000000000007919 */ /* 0x000e240000002100 */
[----:B0-----:R-:W-:-:S13]  /*0070*/  ISETP.NE.AND P0, PT, R0, RZ, PT ;  /* 0x000000ff0000720c */ /* 0x001fda0003f05270 */
[----:B------:R-:W-:Y:S05]  /*0080*/  @P0 EXIT ;  /* 0x000000000000094d */ /* 0x000fea0003800000 */
[----:B------:R-:W0:Y:S08]  /*0090*/  LDC R5, c[0x0][0x398] ;  /* 0x0000e600ff057b82 */ /* 0x000e300000000800 */
[----:B------:R-:W0:Y:S02]  /*00a0*/  LDC.64 R2, c[0x0][0x388] ;  /* 0x0000e200ff027b82 */ /* 0x000e240000000a00 */
[----:B0-----:R-:W-:Y:S01]  /*00b0*/  STG.E desc[UR6][R2.64], R5 ;  /* 0x0000000502007986 */ /* 0x001fe2000c101906 */
[----:B------:R-:W-:Y:S05]  /*00c0*/  EXIT ;  /* 0x000000000000794d */ /* 0x000fea0003800000 */
.L_x_0:
[----:B------:R-:W0:Y:S01]  /*00d0*/  LDCU UR4, c[0x0][0x380] ;  /* 0x00007000ff0477ac */ /* 0x000e220008000800 */
[----:B------:R-:W-:Y:S01]  /*00e0*/  BSSY.RECONVERGENT B0, `(.L_x_1) ;  /* 0x000033d000007945 */ /* 0x000fe20003800200 */
[----:B0-----:R-:W-:-:S09]  /*00f0*/  ULOP3.LUT UP0, URZ, UR4, 0xf, URZ, 0xc0, !UPT ;  /* 0x0000000f04ff7892 */ /* 0x001fd2000f80c0ff */
[----:B------:R-:W-:Y:S05]  /*0100*/  BRA.U UP0, `(.L_x_2) ;  /* 0x0000001900487547 */ /* 0x000fea000b800000 */
[----:B------:R-:W-:-:S13]  /*0110*/  ISETP.GT.AND P0, PT, R20, 0xfff, PT ;  /* 0x00000fff1400780c */ /* 0x000fda0003f04270 */
[----:B------:R-:W-:Y:S05]  /*0120*/  @P0 BRA `(.L_x_3) ;  /* 0x0000000c00440947 */ /* 0x000fea0003800000 */
[----:B------:R-:W0:Y:S01]  /*0130*/  S2R R9, SR_TID.X ;  /* 0x0000000000097919 */ /* 0x000e220000002100 */
[----:B------:R-:W-:Y:S01]  /*0140*/  BSSY.RECONVERGENT B1, `(.L_x_4) ;  /* 0x0000009000017945 */ /* 0x000fe20003800200 */
[----:B------:R-:W-:Y:S01]  /*0150*/  IMAD.MOV.U32 R0, RZ, RZ, RZ ;  /* 0x000000ffff007224 */ /* 0x000fe200078e00ff */
[----:B0-----:R-:W-:Y:S01]  /*0160*/  ISETP.GE.AND P0, PT, R9, R20, PT ;  /* 0x000000140900720c */ /* 0x001fe20003f06270 */
[----:B------:R-:W-:-:S12]  /*0170*/  IMAD.MOV.U32 R11, RZ, RZ, R9 ;  /* 0x000000ffff0b7224 */ /* 0x000fd800078e0009 */
[----:B------:R-:W-:Y:S05]  /*0180*/  @P0 BRA `(.L_x_5) ;  /* 0x0000000000100947 */ /* 0x000fea0003800000 */
[----:B------:R-:W0:Y:S02]  /*0190*/  LDC.64 R2, c[0x0][0x380] ;  /* 0x0000e000ff027b82 */ /* 0x000e240000000a00 */
[----:B0-----:R-:W-:-:S05]  /*01a0*/  IMAD.WIDE.U32 R2, R9, 0x4, R2 ;  /* 0x0000000409027825 */ /* 0x001fca00078e0002 */
[----:B------:R0:W5:Y:S01]  /*01b0*/  LDG.E.CONSTANT R0, desc[UR6][R2.64] ;  /* 0x0000000602007981 */ /* 0x000162000c1e9900 */
[----:B------:R-:W-:-:S07]  /*01c0*/  VIADD R11, R9, 0x100 ;  /* 0x00000100090b7836 */ /* 0x000fce0000000000 */
.L_x_5:
[----:B------:R-:W-:Y:S05]  /*01d0*/  BSYNC.RECONVERGENT B1 ;  /* 0x0000000000017941 */ /* 0x000fea0003800200 */
.L_x_4:
[----:B------:R-:W-:Y:S01]  /*01e0*/  ISETP.GE.AND P0, PT, R11, R20, PT ;  /* 0x000000140b00720c */ /* 0x000fe20003f06270 */
[----:B------:R-:W-:-:S12]  /*01f0*/  BSSY.RECONVERGENT B1, `(.L_x_6) ;  /* 0x0000066000017945 */ /* 0x000fd80003800200 */
[----:B------:R-:W-:Y:S05]  /*0200*/  @P0 BRA `(.L_x_7) ;  /* 0x0000000400900947 */ /* 0x000fea0003800000 */
[----:B0-----:R-:W-:Y:S01]  /*0210*/  LOP3.LUT R3, RZ, R11, RZ, 0x33, !PT ;  /* 0x0000000bff037212 */ /* 0x001fe200078e33ff */
[----:B------:R-:W-:Y:S04]  /*0220*/  BSSY.RECONVERGENT B2, `(.L_x_8) ;  /* 0x0000015000027945 */ /* 0x000fe80003800200 */
[----:B------:R-:W-:-:S05]  /*0230*/  IMAD.IADD R4, R3, 0x1, R20 ;  /* 0x0000000103047824 */ /* 0x000fca00078e0214 */
[C---:B------:R-:W-:Y:S02]  /*0240*/  LOP3.LUT R2, R4.reuse, 0x300, RZ, 0xc0, !PT ;  /* 0x0000030004027812 */ /* 0x040fe400078ec0ff */
[----:B------:R-:W-:Y:S02]  /*0250*/  ISETP.GE.U32.AND P1, PT, R4, 0x300, PT ;  /* 0x000003000400780c */ /* 0x000fe40003f26070 */
[----:B------:R-:W-:-:S13]  /*0260*/  ISETP.NE.AND P0, PT, R2, 0x300, PT ;  /* 0x000003000200780c */ /* 0x000fda0003f05270 */
[----:B------:R-:W-:Y:S05]  /*0270*/  @!P0 BRA `(.L_x_9) ;  /* 0x00000000003c8947 */ /* 0x000fea0003800000 */
[----:B------:R-:W0:Y:S01]  /*0280*/  LDC.64 R2, c[0x0][0x380] ;  /* 0x0000e000ff027b82 */ /* 0x000e220000000a00 */
[----:B------:R-:W-:-:S04]  /*0290*/  LEA.HI R4, R4, 0x1, RZ, 0x18 ;  /* 0x0000000104047811 */ /* 0x000fc800078fc0ff */
[----:B------:R-:W-:-:S05]  /*02a0*/  LOP3.LUT R4, R4, 0x3, RZ, 0xc0, !PT ;  /* 0x0000000304047812 */ /* 0x000fca00078ec0ff */
[----:B------:R-:W-:Y:S02]  /*02b0*/  IMAD.MOV R4, RZ, RZ, -R4 ;  /* 0x000000ffff047224 */ /* 0x000fe400078e0a04 */
[----:B0-----:R-:W-:-:S04]  /*02c0*/  IMAD.WIDE.U32 R2, R11, 0x4, R2 ;  /* 0x000000040b027825 */ /* 0x001fc800078e0002 */
[----:B------:R-:W-:-:S07]  /*02d0*/  IMAD.MOV.U32 R5, RZ, RZ, R3 ;  /* 0x000000ffff057224 */ /* 0x000fce00078e0003 */
.L_x_10:
[----:B------:R-:W-:-:S06]  /*02e0*/  IMAD.MOV.U32 R3, RZ, RZ, R5 ;  /* 0x000000ffff037224 */ /* 0x000fcc00078e0005 */
[----:B------:R0:W2:Y:S01]  /*02f0*/  LDG.E.CONSTANT R3, desc[UR6][R2.64] ;  /* 0x0000000602037981 */ /* 0x0000a2000c1e9900 */
[----:B------:R-:W-:Y:S02]  /*0300*/  VIADD R4, R4, 0x1 ;  /* 0x0000000104047836 */ /* 0x000fe40000000000 */
[----:B------:R-:W-:-:S03]  /*0310*/  VIADD R11, R11, 0x100 ;  /* 0x000001000b0b7836 */ /* 0x000fc60000000000 */
[----:B------:R-:W-:Y:S02]  /*0320*/  ISETP.NE.AND P0, PT, R4, RZ, PT ;  /* 0x000000ff0400720c */ /* 0x000fe40003f05270 */
[----:B0-----:R-:W-:-:S05]  /*0330*/  IADD3 R2, P2, PT, R2, 0x400, RZ ;  /* 0x0000040002027810 */ /* 0x001fca0007f5e0ff */
[----:B------:R-:W-:Y:S02]  /*0340*/  IMAD.X R5, RZ, RZ, R5, P2 ;  /* 0x000000ffff057224 */ /* 0x000fe400010e0605 */
[----:B--2--5:R-:W-:-:S04]  /*0350*/  IMAD.IADD R0, R3, 0x1, R0 ;  /* 0x0000000103007824 */ /* 0x024fc800078e0200 */
[----:B------:R-:W-:Y:S05]  /*0360*/  @P0 BRA `(.L_x_10) ;  /* 0xfffffffc00dc0947 */ /* 0x000fea000383ffff */
.L_x_9:
[----:B------:R-:W-:Y:S05]  /*0370*/  BSYNC.RECONVERGENT B2 ;  /* 0x0000000000027941 */ /* 0x000fea0003800200 */
.L_x_8:
[----:B------:R-:W-:Y:S05]  /*0380*/  @!P1 BRA `(.L_x_7) ;  /* 0x0000000400309947 */ /* 0x000fea0003800000 */
[----:B------:R-:W-:Y:S01]  /*0390*/  IMAD.IADD R2, R20, 0x1, -R11 ;  /* 0x0000000114027824 */ /* 0x000fe200078e0a0b */
[----:B------:R-:W-:Y:S01]  /*03a0*/  BSSY.RECONVERGENT B2, `(.L_x_11) ;  /* 0x0000029000027945 */ /* 0x000fe20003800200 */
[----:B------:R-:W-:-:S03]  /*03b0*/  PLOP3.LUT P0, PT, PT, PT, PT, 0x80, 0x8 ;  /* 0x000000000008781c */ /* 0x000fc60003f0f070 */
[----:B------:R-:W-:-:S13]  /*03c0*/  ISETP.GT.AND P1, PT, R2, 0xc00, PT ;  /* 0x00000c000200780c */ /* 0x000fda0003f24270 */
[----:B------:R-:W-:Y:S05]  /*03d0*/  @!P1 BRA `(.L_x_12) ;  /* 0x0000000000949947 */ /* 0x000fea0003800000 */
[----:B------:R-:W-:Y:S01]  /*03e0*/  PLOP3.LUT P0, PT, PT, PT, PT, 0x8, 0x80 ;  /* 0x000000000080781c */ /* 0x000fe20003f0e170 */
[----:B------:R-:W-:-:S12]  /*03f0*/  VIADD R8, R20, 0xfffff400 ;  /* 0xfffff40014087836 */ /* 0x000fd80000000000 */
.L_x_13:
[----:B------:R-:W0:Y:S01]  /*0400*/  LDC.64 R4, c[0x0][0x380] ;  /* 0x0000e000ff047b82 */ /* 0x000e220000000a00 */
[C---:B------:R-:W-:Y:S02]  /*0410*/  VIADD R7, R11.reuse, 0x400 ;  /* 0x000004000b077836 */ /* 0x040fe40000000000 */
[C---:B------:R-:W-:Y:S02]  /*0420*/  VIADD R3, R11.reuse, 0x800 ;  /* 0x000008000b037836 */ /* 0x040fe40000000000 */
[----:B0-----:R-:W-:-:S05]  /*0430*/  IMAD.WIDE R22, R11, 0x4, R4 ;  /* 0x000000040b167825 */ /* 0x001fca00078e0204 */
[----:B------:R-:W2:Y:S01]  /*0440*/  LDG.E.CONSTANT R13, desc[UR6][R22.64] ;  /* 0x00000006160d7981 */ /* 0x000ea2000c1e9900 */
[----:B------:R-:W-:-:S03]  /*0450*/  IMAD.WIDE R6, R7, 0x4, R4 ;  /* 0x0000000407067825 */ /* 0x000fc600078e0204 */
[----:B------:R-:W2:Y:S04]  /*0460*/  LDG.E.CONSTANT R10, desc[UR6][R22.64+0x400] ;  /* 0x00040006160a7981 */ /* 0x000ea8000c1e9900 */
[----:B------:R-:W3:Y:S04]  /*0470*/  LDG.E.CONSTANT R12, desc[UR6][R22.64+0x800] ;  /* 0x00080006160c7981 */ /* 0x000ee8000c1e9900 */
[----:B------:R-:W3:Y:S01]  /*0480*/  LDG.E.CONSTANT R19, desc[UR6][R22.64+0xc00] ;  /* 0x000c000616137981 */ /* 0x000ee2000c1e9900 */
[----:B------:R-:W-:-:S03]  /*0490*/  IMAD.WIDE R2, R3, 0x4, R4 ;  /* 0x0000000403027825 */ /* 0x000fc600078e0204 */
[----:B------:R-:W4:Y:S04]  /*04a0*/  LDG.E.CONSTANT R16, desc[UR6][R6.64] ;  /* 0x0000000606107981 */ /* 0x000f28000c1e9900 */
[----:B------:R-:W4:Y:S01]  /*04b0*/  LDG.E.CONSTANT R15, desc[UR6][R6.64+0x400] ;  /* 0x00040006060f7981 */ /* 0x000f22000c1e9900 */
[----:B------:R-:W-:-:S03]  /*04c0*/  VIADD R25, R11, 0xc00 ;  /* 0x00000c000b197836 */ /* 0x000fc60000000000 */
[----:B------:R-:W4:Y:S04]  /*04d0*/  LDG.E.CONSTANT R14, desc[UR6][R6.64+0x800] ;  /* 0x00080006060e7981 */ /* 0x000f28000c1e9900 */
[----:B------:R-:W4:Y:S01]  /*04e0*/  LDG.E.CONSTANT R21, desc[UR6][R6.64+0xc00] ;  /* 0x000c000606157981 */ /* 0x000f22000c1e9900 */
[----:B------:R-:W-:-:S03]  /*04f0*/  IMAD.WIDE R4, R25, 0x4, R4 ;  /* 0x0000000419047825 */ /* 0x000fc600078e0204 */
[----:B------:R-:W4:Y:S04]  /*0500*/  LDG.E.CONSTANT R18, desc[UR6][R2.64] ;  /* 0x0000000602127981 */ /* 0x000f28000c1e9900 */
[----:B------:R-:W4:Y:S04]  /*0510*/  LDG.E.CONSTANT R17, desc[UR6][R2.64+0x400] ;  /* 0x0004000602117981 */ /* 0x000f28000c1e9900 */
[----:B------:R-:W4:Y:S04]  /*0520*/  LDG.E.CONSTANT R23, desc[UR6][R2.64+0x800] ;  /* 0x0008000602177981 */ /* 0x000f28000c1e9900 */
[----:B------:R-:W4:Y:S04]  /*0530*/  LDG.E.CONSTANT R24, desc[UR6][R2.64+0xc00] ;  /* 0x000c000602187981 */ /* 0x000f28000c1e9900 */
[----:B------:R-:W4:Y:S04]  /*0540*/  LDG.E.CONSTANT R25, desc[UR6][R4.64] ;  /* 0x0000000604197981 */ /* 0x000f28000c1e9900 */
[----:B------:R-:W4:Y:S04]  /*0550*/  LDG.E.CONSTANT R26, desc[UR6][R4.64+0x400] ;  /* 0x00040006041a7981 */ /* 0x000f28000c1e9900 */
[----:B------:R-:W4:Y:S04]  /*0560*/  LDG.E.CONSTANT R22, desc[UR6][R4.64+0x800] ;  /* 0x0008000604167981 */ /* 0x000f28000c1e9900 */
[----:B------:R-:W4:Y:S01]  /*0570*/  LDG.E.CONSTANT R27, desc[UR6][R4.64+0xc00] ;  /* 0x000c0006041b7981 */ /* 0x000f22000c1e9900 */
[----:B------:R-:W-:-:S05]  /*0580*/  VIADD R11, R11, 0x1000 ;  /* 0x000010000b0b7836 */ /* 0x000fca0000000000 */
[----:B------:R-:W-:Y:S02]  /*0590*/  ISETP.GE.AND P1, PT, R11, R8, PT ;  /* 0x000000080b00720c */ /* 0x000fe40003f26270 */
[----:B--2--5:R-:W-:-:S04]  /*05a0*/  IADD3 R10, PT, PT, R10, R13, R0 ;  /* 0x0000000d0a0a7210 */ /* 0x024fc80007ffe000 */
[----:B---3--:R-:W-:-:S04]  /*05b0*/  IADD3 R10, PT, PT, R19, R12, R10 ;  /* 0x0000000c130a7210 */ /* 0x008fc80007ffe00a */
[----:B----4-:R-:W-:-:S04]  /*05c0*/  IADD3 R10, PT, PT, R15, R16, R10 ;  /* 0x000000100f0a7210 */ /* 0x010fc80007ffe00a */
[----:B------:R-:W-:-:S04]  /*05d0*/  IADD3 R10, PT, PT, R21, R14, R10 ;  /* 0x0000000e150a7210 */ /* 0x000fc80007ffe00a */
[----:B------:R-:W-:-:S04]  /*05e0*/  IADD3 R10, PT, PT, R17, R18, R10 ;  /* 0x00000012110a7210 */ /* 0x000fc80007ffe00a */
[----:B------:R-:W-:-:S04]  /*05f0*/  IADD3 R10, PT, PT, R24, R23, R10 ;  /* 0x00000017180a7210 */ /* 0x000fc80007ffe00a */
[----:B------:R-:W-:-:S04]  /*0600*/  IADD3 R25, PT, PT, R26, R25, R10 ;  /* 0x000000191a197210 */ /* 0x000fc80007ffe00a */
[----:B------:R-:W-:Y:S01]  /*0610*/  IADD3 R0, PT, PT, R27, R22, R25 ;  /* 0x000000161b007210 */ /* 0x000fe20007ffe019 */
[----:B------:R-:W-:Y:S06]  /*0620*/  @!P1 BRA `(.L_x_13) ;  /* 0xfffffffc00749947 */ /* 0x000fec000383ffff */
.L_x_12:
[----:B------:R-:W-:Y:S05]  /*0630*/  BSYNC.RECONVERGENT B2 ;  /* 0x0000000000027941 */ /* 0x000fea0003800200 */
.L_x_11:
[----:B------:R-:W-:Y:S01]  /*0640*/  IMAD.IADD R2, R20, 0x1, -R11 ;  /* 0x0000000114027824 */ /* 0x000fe200078e0a0b */
[----:B------:R-:W-:Y:S04]  /*0650*/  BSSY.RECONVERGENT B2, `(.L_x_14) ;  /* 0x0000015000027945 */ /* 0x000fe80003800200 */
[----:B------:R-:W-:-:S13]  /*0660*/  ISETP.GT.AND P1, PT, R2, 0x400, PT ;  /* 0x000004000200780c */ /* 0x000fda0003f24270 */
[----:B------:R-:W-:Y:S05]  /*0670*/  @!P1 BRA `(.L_x_15) ;  /* 0x0000000000489947 */ /* 0x000fea0003800000 */
[----:B------:R-:W0:Y:S01]  /*0680*/  LDC.64 R4, c[0x0][0x380] ;  /* 0x0000e000ff047b82 */ /* 0x000e220000000a00 */
[C---:B------:R-:W-:Y:S02]  /*0690*/  VIADD R13, R11.reuse, 0x400 ;  /* 0x000004000b0d7836 */ /* 0x040fe40000000000 */
[----:B0-----:R-:W-:-:S05]  /*06a0*/  IMAD.WIDE R2, R11, 0x4, R4 ;  /* 0x000000040b027825 */ /* 0x001fca00078e0204 */
[----:B------:R-:W2:Y:S01]  /*06b0*/  LDG.E.CONSTANT R7, desc[UR6][R2.64] ;  /* 0x0000000602077981 */ /* 0x000ea2000c1e9900 */
[----:B------:R-:W-:-:S03]  /*06c0*/  IMAD.WIDE R4, R13, 0x4, R4 ;  /* 0x000000040d047825 */ /* 0x000fc600078e0204 */
[----:B------:R-:W2:Y:S04]  /*06d0*/  LDG.E.CONSTANT R6, desc[UR6][R2.64+0x400] ;  /* 0x0004000602067981 */ /* 0x000ea8000c1e9900 */
[----:B------:R-:W3:Y:S04]  /*06e0*/  LDG.E.CONSTANT R13, desc[UR6][R2.64+0x800] ;  /* 0x00080006020d7981 */ /* 0x000ee8000c1e9900 */
[----:B------:R-:W3:Y:S04]  /*06f0*/  LDG.E.CONSTANT R8, desc[UR6][R2.64+0xc00] ;  /* 0x000c000602087981 */ /* 0x000ee8000c1e9900 */
[----:B------:R-:W4:Y:S04]  /*0700*/  LDG.E.CONSTANT R15, desc[UR6][R4.64] ;  /* 0x00000006040f7981 */ /* 0x000f28000c1e9900 */
[----:B------:R-:W4:Y:S04]  /*0710*/  LDG.E.CONSTANT R10, desc[UR6][R4.64+0x400] ;  /* 0x00040006040a7981 */ /* 0x000f28000c1e9900 */
[----:B------:R-:W4:Y:S04]  /*0720*/  LDG.E.CONSTANT R17, desc[UR6][R4.64+0x800] ;  /* 0x0008000604117981 */ /* 0x000f28000c1e9900 */
[----:B------:R-:W4:Y:S01]  /*0730*/  LDG.E.CONSTANT R12, desc[UR6][R4.64+0xc00] ;  /* 0x000c0006040c7981 */ /* 0x000f22000c1e9900 */
[----:B------:R-:W-:Y:S01]  /*0740*/  PLOP3.LUT P0, PT, PT, PT, PT, 0x8, 0x80 ;  /* 0x000000000080781c */ /* 0x000fe20003f0e170 */
[----:B------:R-:W-:Y:S01]  /*0750*/  VIADD R11, R11, 0x800 ;  /* 0x000008000b0b7836 */ /* 0x000fe20000000000 */
[----:B--2--5:R-:W-:-:S04]  /*0760*/  IADD3 R6, PT, PT, R6, R7, R0 ;  /* 0x0000000706067210 */ /* 0x024fc80007ffe000 */
[----:B---3--:R-:W-:-:S04]  /*0770*/  IADD3 R6, PT, PT, R8, R13, R6 ;  /* 0x0000000d08067210 */ /* 0x008fc80007ffe006 */
[----:B----4-:R-:W-:-:S04]  /*0780*/  IADD3 R6, PT, PT, R10, R15, R6 ;  /* 0x0000000f0a067210 */ /* 0x010fc80007ffe006 */
[----:B------:R-:W-:-:S07]  /*0790*/  IADD3 R0, PT, PT, R12, R17, R6 ;  /* 0x000000110c007210 */ /* 0x000fce0007ffe006 */
.L_x_15:
[----:B------:R-:W-:Y:S05]  /*07a0*/  BSYNC.RECONVERGENT B2 ;  /* 0x0000000000027941 */ /* 0x000fea0003800200 */
.L_x_14:
[----:B------:R-:W-:-:S13]  /*07b0*/  ISETP.LT.OR P0, PT, R11, R20, P0 ;  /* 0x000000140b00720c */ /* 0x000fda0000701670 */
[----:B------:R-:W-:Y:S05]  /*07c0*/  @!P0 BRA `(.L_x_7) ;  /* 0x0000000000208947 */ /* 0x000fea0003800000 */
[----:B------:R-:W0:Y:S02]  /*07d0*/  LDC.64 R2, c[0x0][0x380] ;  /* 0x0000e000ff027b82 */ /* 0x000e240000000a00 */
[----:B0-----:R-:W-:-:S05]  /*07e0*/  IMAD.WIDE R2, R11, 0x4, R2 ;  /* 0x000000040b027825 */ /* 0x001fca00078e0202 */
[----:B------:R-:W2:Y:S04]  /*07f0*/  LDG.E.CONSTANT R5, desc[UR6][R2.64] ;  /* 0x0000000602057981 */ /* 0x000ea8000c1e9900 */
[----:B------:R-:W2:Y:S04]  /*0800*/  LDG.E.CONSTANT R4, desc[UR6][R2.64+0x400] ;  /* 0x0004000602047981 */ /* 0x000ea8000c1e9900 */
[----:B------:R-:W3:Y:S04]  /*0810*/  LDG.E.CONSTANT R7, desc[UR6][R2.64+0x800] ;  /* 0x0008000602077981 */ /* 0x000ee8000c1e9900 */
[----:B------:R-:W3:Y:S01]  /*0820*/  LDG.E.CONSTANT R6, desc[UR6][R2.64+0xc00] ;  /* 0x000c000602067981 */ /* 0x000ee2000c1e9900 */
[----:B--2--5:R-:W-:-:S04]  /*0830*/  IADD3 R0, PT, PT, R4, R5, R0 ;  /* 0x0000000504007210 */ /* 0x024fc80007ffe000 */
[----:B---3--:R-:W-:-:S07]  /*0840*/  IADD3 R0, PT, PT, R6, R7, R0 ;  /* 0x0000000706007210 */ /* 0x008fce0007ffe000 */
.L_x_7:
[----:B------:R-:W-:Y:S05]  /*0850*/  BSYNC.RECONVERGENT B1 ;  /* 0x0000000000017941 */ /* 0x000fea0003800200 */
.L_x_6:
[----:B------:R-:W-:-:S13]  /*0860*/  ISETP.GE.AND P0, PT, R20, 0x100, PT ;  /* 0x000001001400780c */ /* 0x000fda0003f06270 */
[----:B------:R-:W-:Y:S05]  /*0870*/  @!P0 BRA `(.L_x_16) ;  /* 0x0000000000648947 */ /* 0x000fea0003800000 */
[----:B0-----:R-:W0:Y:S01]  /*0880*/  S2R R2, SR_LANEID ;  /* 0x0000000000027919 */ /* 0x001e220000000000 */
[----:B-----5:R-:W1:Y:S01]  /*0890*/  REDUX.SUM.S32 UR4, R0 ;  /* 0x00000000000473c4 */ /* 0x020e62000000c200 */
[----:B0-----:R-:W-:-:S13]  /*08a0*/  ISETP.NE.AND P0, PT, R2, RZ, PT ;  /* 0x000000ff0200720c */ /* 0x001fda0003f05270 */
[----:B------:R-:W0:Y:S01]  /*08b0*/  @!P0 S2R R4, SR_CgaCtaId ;  /* 0x0000000000048919 */ /* 0x000e220000008800 */
[----:B------:R-:W-:Y:S02]  /*08c0*/  @!P0 MOV R3, 0x400 ;  /* 0x0000040000038802 */ /* 0x000fe40000000f00 */
[----:B------:R-:W-:-:S04]  /*08d0*/  @!P0 SHF.R.U32.HI R2, RZ, 0x3, R9 ;  /* 0x00000003ff028819 */ /* 0x000fc80000011609 */
[----:B------:R-:W-:Y:S02]  /*08e0*/  @!P0 LOP3.LUT R2, R2, 0x7c, RZ, 0xc0, !PT ;  /* 0x0000007c02028812 */ /* 0x000fe400078ec0ff */
[----:B0-----:R-:W-:Y:S01]  /*08f0*/  @!P0 LEA R5, R4, R3, 0x18 ;  /* 0x0000000304058211 */ /* 0x001fe200078ec0ff */
[----:B-1----:R-:W-:-:S04]  /*0900*/  IMAD.U32 R3, RZ, RZ, UR4 ;  /* 0x00000004ff037e24 */ /* 0x002fc8000f8e00ff */
[----:B------:R-:W-:-:S05]  /*0910*/  @!P0 IMAD.IADD R2, R2, 0x1, R5 ;  /* 0x0000000102028824 */ /* 0x000fca00078e0205 */
[----:B------:R2:W-:Y:S01]  /*0920*/  @!P0 STS [R2+0x8], R3 ;  /* 0x0000080302008388 */ /* 0x0005e20000000800 */
[----:B------:R-:W-:Y:S01]  /*0930*/  BAR.SYNC.DEFER_BLOCKING 0x0 ;  /* 0x0000000000007b1d */ /* 0x000fe20000010000 */
[----:B------:R-:W-:-:S13]  /*0940*/  ISETP.NE.AND P0, PT, R9, RZ, PT ;  /* 0x000000ff0900720c */ /* 0x000fda0003f05270 */
[----:B--2---:R-:W-:Y:S05]  /*0950*/  @P0 BRA `(.L_x_17) ;  /* 0x0000002800d40947 */ /* 0x004fea0003800000 */
[----:B------:R-:W0:Y:S01]  /*0960*/  S2UR UR5, SR_CgaCtaId ;  /* 0x00000000000579c3 */ /* 0x000e220000008800 */
[----:B------:R-:W-:Y:S02]  /*0970*/  UMOV UR4, 0x400 ;  /* 0x0000040000047882 */ /* 0x000fe40000000000 */
[----:B0-----:R-:W-:-:S09]  /*0980*/  ULEA UR4, UR5, UR4, 0x18 ;  /* 0x0000000405047291 */ /* 0x001fd2000f8ec0ff */
[----:B------:R-:W-:Y:S04]  /*0990*/  LDS R0, [UR4+0xc] ;  /* 0x00000c04ff007984 */ /* 0x000fe80008000800 */
[----:B------:R-:W0:Y:S04]  /*09a0*/  LDS.128 R4, [UR4+0x10] ;  /* 0x00001004ff047984 */ /* 0x000e280008000c00 */
[----:B------:R-:W1:Y:S01]  /*09b0*/  LDS.64 R8, [UR4+0x20] ;  /* 0x00002004ff087984 */ /* 0x000e620008000a00 */
[----:B0-----:R-:W-:-:S04]  /*09c0*/  IADD3 R0, PT, PT, R4, R0, R3 ;  /* 0x0000000004007210 */ /* 0x001fc80007ffe003 */
[----:B------:R-:W-:-:S04]  /*09d0*/  IADD3 R0, PT, PT, R6, R0, R5 ;  /* 0x0000000006007210 */ /* 0x000fc80007ffe005 */
[----:B-1----:R-:W-:-:S05]  /*09e0*/  IADD3 R0, PT, PT, R8, R0, R7 ;  /* 0x0000000008007210 */ /* 0x002fca0007ffe007 */
[----:B------:R-:W-:Y:S01]  /*09f0*/  IMAD.IADD R3, R0, 0x1, R9 ;  /* 0x0000000100037824 */ /* 0x000fe200078e0209 */
[----:B------:R-:W-:Y:S06]  /*0a00*/  BRA `(.L_x_17) ;  /* 0x0000002800a87947 */ /* 0x000fec0003800000 */
.L_x_16:
[----:B0-----:R-:W-:Y:S01]  /*0a10*/  LOP3.LUT R2, R9, 0x3e0, RZ, 0xc0, !PT ;  /* 0x000003e009027812 */ /* 0x001fe200078ec0ff */
[----:B------:R-:W0:Y:S03]  /*0a20*/  S2R R8, SR_LANEID ;  /* 0x0000000000087919 */ /* 0x000e260000000000 */
[----:B------:R-:W-:Y:S01]  /*0a30*/  LOP3.LUT R5, RZ, R2, RZ, 0x33, !PT ;  /* 0x00000002ff057212 */ /* 0x000fe200078e33ff */
[----:B------:R-:W-:-:S04]  /*0a40*/  VIADD R3, R2, 0x20 ;  /* 0x0000002002037836 */ /* 0x000fc80000000000 */
[----:B------:R-:W-:Y:S01]  /*0a50*/  IMAD.IADD R5, R5, 0x1, R20 ;  /* 0x0000000105057824 */ /* 0x000fe200078e0214 */
[----:B------:R-:W-:-:S04]  /*0a60*/  ISETP.GT.AND P0, PT, R3, R20, PT ;  /* 0x000000140300720c */ /* 0x000fc80003f04270 */
[----:B------:R-:W-:-:S05]  /*0a70*/  SEL R5, R5, 0x1f, P0 ;  /* 0x0000001f05057807 */ /* 0x000fca0000000000 */
[----:B-----5:R-:W1:Y:S01]  /*0a80*/  SHFL.DOWN PT, R2, R0, 0x1, R5 ;  /* 0x0820000000027989 */ /* 0x020e6200000e0005 */
[CC--:B0-----:R-:W-:Y:S01]  /*0a90*/  ISETP.GE.AND P0, PT, R8.reuse, R5.reuse, PT ;  /* 0x000000050800720c */ /* 0x0c1fe20003f06270 */
[C---:B------:R-:W-:Y:S01]  /*0aa0*/  VIADD R4, R8.reuse, 0x2 ;  /* 0x0000000208047836 */ /* 0x040fe20000000000 */
[C---:B------:R-:W-:Y:S01]  /*0ab0*/  ISETP.NE.AND P1, PT, R8.reuse, RZ, PT ;  /* 0x000000ff0800720c */ /* 0x040fe20003f25270 */
[----:B------:R-:W-:Y:S01]  /*0ac0*/  VIADD R6, R8, 0x4 ;  /* 0x0000000408067836 */ /* 0x000fe20000000000 */
[----:B-1----:R-:W-:Y:S02]  /*0ad0*/  SEL R3, R2, RZ, !P0 ;  /* 0x000000ff02037207 */ /* 0x002fe40004000000 */
[----:B------:R-:W-:-:S03]  /*0ae0*/  ISETP.GT.AND P0, PT, R4, R5, PT ;  /* 0x000000050400720c */ /* 0x000fc60003f04270 */
[----:B------:R-:W-:-:S06]  /*0af0*/  IMAD.IADD R2, R3, 0x1, R0 ;  /* 0x0000000103027824 */ /* 0x000fcc00078e0200 */
[----:B------:R-:W0:Y:S01]  /*0b00*/  @!P1 S2R R10, SR_CgaCtaId ;  /* 0x00000000000a9919 */ /* 0x000e220000008800 */
[----:B------:R-:W-:Y:S01]  /*0b10*/  @!P1 MOV R7, 0x400 ;  /* 0x0000040000079802 */ /* 0x000fe20000000f00 */
[----:B------:R-:W1:Y:S02]  /*0b20*/  SHFL.DOWN PT, R3, R2, 0x2, R5 ;  /* 0x0840000002037989 */ /* 0x000e6400000e0005 */
[----:B-1----:R-:W-:Y:S02]  /*0b30*/  SEL R3, R3, RZ, !P0 ;  /* 0x000000ff03037207 */ /* 0x002fe40004000000 */
[----:B------:R-:W-:Y:S02]  /*0b40*/  ISETP.GT.AND P0, PT, R6, R5, PT ;  /* 0x000000050600720c */ /* 0x000fe40003f04270 */
[----:B------:R-:W-:Y:S01]  /*0b50*/  @!P1 SHF.R.U32.HI R6, RZ, 0x3, R9 ;  /* 0x00000003ff069819 */ /* 0x000fe20000011609 */
[----:B------:R-:W-:Y:S01]  /*0b60*/  IMAD.IADD R4, R2, 0x1, R3 ;  /* 0x0000000102047824 */ /* 0x000fe200078e0203 */
[----:B0-----:R-:W-:Y:S01]  /*0b70*/  @!P1 LEA R7, R10, R7, 0x18 ;  /* 0x000000070a079211 */ /* 0x001fe200078ec0ff */
[----:B------:R-:W-:Y:S01]  /*0b80*/  VIADD R2, R8, 0x8 ;  /* 0x0000000808027836 */ /* 0x000fe20000000000 */
[----:B------:R-:W-:-:S02]  /*0b90*/  @!P1 LOP3.LUT R6, R6, 0x7c, RZ, 0xc0, !PT ;  /* 0x0000007c06069812 */ /* 0x000fc400078ec0ff */
[----:B------:R-:W0:Y:S03]  /*0ba0*/  SHFL.DOWN PT, R3, R4, 0x4, R5 ;  /* 0x0880000004037989 */ /* 0x000e2600000e0005 */
[----:B------:R-:W-:Y:S01]  /*0bb0*/  @!P1 IMAD.IADD R6, R6, 0x1, R7 ;  /* 0x0000000106069824 */ /* 0x000fe200078e0207 */
[----:B0-----:R-:W-:Y:S02]  /*0bc0*/  SEL R3, R3, RZ, !P0 ;  /* 0x000000ff03037207 */ /* 0x001fe40004000000 */
[----:B------:R-:W-:-:S03]  /*0bd0*/  ISETP.GT.AND P0, PT, R2, R5, PT ;  /* 0x000000050200720c */ /* 0x000fc60003f04270 */
[----:B------:R-:W-:Y:S02]  /*0be0*/  IMAD.IADD R0, R4, 0x1, R3 ;  /* 0x0000000104007824 */ /* 0x000fe400078e0203 */
[----:B------:R-:W-:-:S03]  /*0bf0*/  VIADD R4, R8, 0x10 ;  /* 0x0000001008047836 */ /* 0x000fc60000000000 */
[----:B------:R-:W0:Y:S02]  /*0c00*/  SHFL.DOWN PT, R3, R0, 0x8, R5 ;  /* 0x0900000000037989 */ /* 0x000e2400000e0005 */
[----:B0-----:R-:W-:Y:S02]  /*0c10*/  SEL R3, R3, RZ, !P0 ;  /* 0x000000ff03037207 */ /* 0x001fe40004000000 */
[----:B------:R-:W-:-:S03]  /*0c20*/  ISETP.GT.AND P0, PT, R4, R5, PT ;  /* 0x000000050400720c */ /* 0x000fc60003f04270 */
[----:B------:R-:W-:-:S05]  /*0c30*/  IMAD.IADD R2, R0, 0x1, R3 ;  /* 0x0000000100027824 */ /* 0x000fca00078e0203 */
[----:B------:R-:W0:Y:S02]  /*0c40*/  SHFL.DOWN PT, R3, R2, 0x10, R5 ;  /* 0x0a00000002037989 */ /* 0x000e2400000e0005 */
[----:B0-----:R-:W-:Y:S02]  /*0c50*/  SEL R3, R3, RZ, !P0 ;  /* 0x000000ff03037207 */ /* 0x001fe40004000000 */
[----:B------:R-:W-:-:S03]  /*0c60*/  ISETP.NE.AND P0, PT, R9, RZ, PT ;  /* 0x000000ff0900720c */ /* 0x000fc60003f05270 */
[----:B------:R-:W-:-:S05]  /*0c70*/  IMAD.IADD R3, R2, 0x1, R3 ;  /* 0x0000000102037824 */ /* 0x000fca00078e0203 */
[----:B------:R1:W-:Y:S01]  /*0c80*/  @!P1 STS [R6+0x8], R3 ;  /* 0x0000080306009388 */ /* 0x0003e20000000800 */
[----:B------:R-:W-:Y:S06]  /*0c90*/  BAR.SYNC.DEFER_BLOCKING 0x0 ;  /* 0x0000000000007b1d */ /* 0x000fec0000010000 */
[----:B------:R-:W-:Y:S05]  /*0ca0*/  @P0 BRA `(.L_x_17) ;  /* 0x0000002800000947 */ /* 0x000fea0003800000 */
[----:B------:R-:W0:Y:S01]  /*0cb0*/  S2UR UR5, SR_CgaCtaId ;  /* 0x00000000000579c3 */ /* 0x000e220000008800 */
[----:B------:R-:W-:Y:S01]  /*0cc0*/  UMOV UR4, 0x400 ;  /* 0x0000040000047882 */ /* 0x000fe20000000000 */
[C---:B------:R-:W-:Y:S02]  /*0cd0*/  ISETP.GT.AND P2, PT, R20.reuse, 0x40, PT ;  /* 0x000000401400780c */ /* 0x040fe40003f44270 */
[C---:B------:R-:W-:Y:S02]  /*0ce0*/  ISETP.GT.AND P1, PT, R20.reuse, 0x20, PT ;  /* 0x000000201400780c */ /* 0x040fe40003f24270 */
[----:B------:R-:W-:Y:S01]  /*0cf0*/  ISETP.GT.AND P3, PT, R20, 0x80, PT ;  /* 0x000000801400780c */ /* 0x000fe20003f64270 */
[----:B0-----:R-:W-:-:S09]  /*0d00*/  ULEA UR4, UR5, UR4, 0x18 ;  /* 0x0000000405047291 */ /* 0x001fd2000f8ec0ff */
[----:B-1----:R-:W0:Y:S04]  /*0d10*/  LDS.128 R4, [UR4+0x10] ;  /* 0x00001004ff047984 */ /* 0x002e280008000c00 */
[----:B------:R-:W1:Y:S04]  /*0d20*/  LDS R0, [UR4+0xc] ;  /* 0x00000c04ff007984 */ /* 0x000e680008000800 */
[----:B------:R-:W2:Y:S01]  /*0d30*/  LDS.64 R8, [UR4+0x20] ;  /* 0x00002004ff087984 */ /* 0x000ea20008000a00 */
[----:B0-----:R-:W-:Y:S02]  /*0d40*/  SEL R4, R4, RZ, P2 ;  /* 0x000000ff04047207 */ /* 0x001fe40001000000 */
[----:B------:R-:W-:-:S02]  /*0d50*/  ISETP.GT.AND P2, PT, R20, 0x60, PT ;  /* 0x000000601400780c */ /* 0x000fc40003f44270 */
[----:B-1----:R-:W-:Y:S02]  /*0d60*/  SEL R0, R0, RZ, P1 ;  /* 0x000000ff00007207 */ /* 0x002fe40000800000 */
[----:B------:R-:W-:Y:S02]  /*0d70*/  SEL R5, R5, RZ, P2 ;  /* 0x000000ff05057207 */ /* 0x000fe40001000000 */
[----:B------:R-:W-:Y:S02]  /*0d80*/  IADD3 R0, PT, PT, R4, R0, R3 ;  /* 0x0000000004007210 */ /* 0x000fe40007ffe003 */
[----:B------:R-:W-:Y:S02]  /*0d90*/  ISETP.GT.AND P1, PT, R20, 0xa0, PT ;  /* 0x000000a01400780c */ /* 0x000fe40003f24270 */
[----:B------:R-:W-:Y:S02]  /*0da0*/  SEL R6, R6, RZ, P3 ;  /* 0x000000ff06067207 */ /* 0x000fe40001800000 */
[----:B------:R-:W-:-:S02]  /*0db0*/  ISETP.GT.AND P2, PT, R20, 0xc0, PT ;  /* 0x000000c01400780c */ /* 0x000fc40003f44270 */
[----:B------:R-:W-:Y:S02]  /*0dc0*/  ISETP.GT.AND P3, PT, R20, 0xe0, PT ;  /* 0x000000e01400780c */ /* 0x000fe40003f64270 */
[----:B------:R-:W-:Y:S02]  /*0dd0*/  SEL R7, R7, RZ, P1 ;  /* 0x000000ff07077207 */ /* 0x000fe40000800000 */
[----:B------:R-:W-:Y:S02]  /*0de0*/  IADD3 R0, PT, PT, R6, R0, R5 ;  /* 0x0000000006007210 */ /* 0x000fe40007ffe005 */
[----:B--2---:R-:W-:Y:S02]  /*0df0*/  SEL R8, R8, RZ, P2 ;  /* 0x000000ff08087207 */ /* 0x004fe40001000000 */
[----:B------:R-:W-:Y:S02]  /*0e00*/  SEL R9, R9, RZ, P3 ;  /* 0x000000ff09097207 */ /* 0x000fe40001800000 */
[----:B------:R-:W-:-:S05]  /*0e10*/  IADD3 R0, PT, PT, R8, R0, R7 ;  /* 0x0000000008007210 */ /* 0x000fca0007ffe007 */
[----:B------:R-:W-:Y:S01]  /*0e20*/  IMAD.IADD R3, R0, 0x1, R9 ;  /* 0x0000000100037824 */ /* 0x000fe200078e0209 */
[----:B------:R-:W-:Y:S06]  /*0e30*/  BRA `(.L_x_17) ;  /* 0x00000024009c7947 */ /* 0x000fec0003800000 */
.L_x_3:
[----:B------:R-:W0:Y:S01]  /*0e40*/  S2R R0, SR_TID.X ;  /* 0x0000000000007919 */ /* 0x000e220000002100 */
[----:B------:R-:W1:Y:S01]  /*0e50*/  LDC.64 R2, c[0x0][0x380] ;  /* 0x0000e000ff027b82 */ /* 0x000e620000000a00 */
[----:B0-----:R-:W-:-:S04]  /*0e60*/  IMAD.SHL.U32 R5, R0, 0x4, RZ ;  /* 0x0000000400057824 */ /* 0x001fc800078e00ff */
[----:B-1----:R-:W-:-:S05]  /*0e70*/  IMAD.WIDE.U32 R2, R5, 0x4, R2 ;  /* 0x0000000405027825 */ /* 0x002fca00078e0002 */
[----:B------:R-:W2:Y:S04]  /*0e80*/  LDG.E.128.CONSTANT R4, desc[UR6][R2.64] ;  /* 0x0000000602047981 */ /* 0x000ea8000c1e9d00 */
[----:B------:R-:W3:Y:S04]  /*0e90*/  LDG.E.128.CONSTANT R8, desc[UR6][R2.64+0x1000] ;  /* 0x0010000602087981 */ /* 0x000ee8000c1e9d00 */
[----:B------:R-:W4:Y:S04]  /*0ea0*/  LDG.E.128.CONSTANT R12, desc[UR6][R2.64+0x2000] ;  /* 0x00200006020c7981 */ /* 0x000f28000c1e9d00 */
[----:B------:R-:W5:Y:S01]  /*0eb0*/  LDG.E.128.CONSTANT R16, desc[UR6][R2.64+0x3000] ;  /* 0x0030000602107981 */ /* 0x000f62000c1e9d00 */
[----:B------:R-:W-:Y:S01]  /*0ec0*/  ISETP.GE.U32.AND P0, PT, R20, 0x2000, PT ;  /* 0x000020001400780c */ /* 0x000fe20003f06070 */
[----:B------:R-:W-:Y:S01]  /*0ed0*/  IMAD.MOV.U32 R23, RZ, RZ, 0x1000 ;  /* 0x00001000ff177424 */ /* 0x000fe200078e00ff */
[----:B--2---:R-:W-:-:S04]  /*0ee0*/  IADD3 R5, PT, PT, R6, R5, R4 ;  /* 0x0000000506057210 */ /* 0x004fc80007ffe004 */
[----:B---3--:R-:W-:-:S04]  /*0ef0*/  IADD3 R5, PT, PT, R8, R7, R5 ;  /* 0x0000000708057210 */ /* 0x008fc80007ffe005 */
[----:B------:R-:W-:-:S04]  /*0f00*/  IADD3 R5, PT, PT, R10, R9, R5 ;  /* 0x000000090a057210 */ /* 0x000fc80007ffe005 */
[----:B----4-:R-:W-:-:S04]  /*0f10*/  IADD3 R5, PT, PT, R12, R11, R5 ;  /* 0x0000000b0c057210 */ /* 0x010fc80007ffe005 */
[----:B------:R-:W-:-:S04]  /*0f20*/  IADD3 R5, PT, PT, R14, R13, R5 ;  /* 0x0000000d0e057210 */ /* 0x000fc80007ffe005 */
[----:B-----5:R-:W-:-:S04]  /*0f30*/  IADD3 R5, PT, PT, R16, R15, R5 ;  /* 0x0000000f10057210 */ /* 0x020fc80007ffe005 */
[----:B------:R-:W-:-:S05]  /*0f40*/  IADD3 R5, PT, PT, R18, R17, R5 ;  /* 0x0000001112057210 */ /* 0x000fca0007ffe005 */
[----:B------:R-:W-:Y:S01]  /*0f50*/  IMAD.IADD R21, R19, 0x1, R5 ;  /* 0x0000000113157824 */ /* 0x000fe200078e0205 */
[----:B------:R-:W-:Y:S06]  /*0f60*/  @!P0 BRA `(.L_x_18) ;  /* 0x00000000005c8947 */ /* 0x000fec0003800000 */
[----:B------:R-:W0:Y:S01]  /*0f70*/  LDC R24, c[0x0][0x390] ;  /* 0x0000e400ff187b82 */ /* 0x000e220000000800 */
[----:B------:R-:W-:Y:S02]  /*0f80*/  VIADD R22, R20, 0xfffff000 ;  /* 0xfffff00014167836 */ /* 0x000fe40000000000 */
[----:B------:R-:W-:-:S07]  /*0f90*/  IMAD.MOV.U32 R23, RZ, RZ, 0x1000 ;  /* 0x00001000ff177424 */ /* 0x000fce00078e00ff */
.L_x_20:
[----:B------:R-:W-:-:S05]  /*0fa0*/  IMAD.WIDE R26, R23, 0x4, R2 ;  /* 0x00000004171a7825 */ /* 0x000fca00078e0202 */
[----:B------:R-:W2:Y:S04]  /*0fb0*/  LDG.E.128.CONSTANT R12, desc[UR6][R26.64] ;  /* 0x000000061a0c7981 */ /* 0x000ea8000c1e9d00 */
[----:B------:R-:W3:Y:S04]  /*0fc0*/  LDG.E.128.CONSTANT R16, desc[UR6][R26.64+0x1000] ;  /* 0x001000061a107981 */ /* 0x000ee8000c1e9d00 */
[----:B------:R-:W4:Y:S04]  /*0fd0*/  LDG.E.128.CONSTANT R4, desc[UR6][R26.64+0x2000] ;  /* 0x002000061a047981 */ /* 0x000f28000c1e9d00 */
[----:B------:R-:W5:Y:S01]  /*0fe0*/  LDG.E.128.CONSTANT R8, desc[UR6][R26.64+0x3000] ;  /* 0x003000061a087981 */ /* 0x000f62000c1e9d00 */
[----:B0-----:R-:W-:Y:S01]  /*0ff0*/  IMAD.MOV.U32 R20, RZ, RZ, R24 ;  /* 0x000000ffff147224 */ /* 0x001fe200078e0018 */
[----:B--2---:R-:W-:-:S04]  /*1000*/  IADD3 R13, PT, PT, R13, R12, R21 ;  /* 0x0000000c0d0d7210 */ /* 0x004fc80007ffe015 */
[----:B------:R-:W-:-:S04]  /*1010*/  IADD3 R13, PT, PT, R15, R14, R13 ;  /* 0x0000000e0f0d7210 */ /* 0x000fc80007ffe00d */
[----:B---3--:R-:W-:-:S04]  /*1020*/  IADD3 R13, PT, PT, R17, R16, R13 ;  /* 0x00000010110d7210 */ /* 0x008fc80007ffe00d */
[----:B------:R-:W-:-:S04]  /*1030*/  IADD3 R13, PT, PT, R19, R18, R13 ;  /* 0x00000012130d7210 */ /* 0x000fc80007ffe00d */
[----:B----4-:R-:W-:Y:S01]  /*1040*/  IADD3 R13, PT, PT, R5, R4, R13 ;  /* 0x00000004050d7210 */ /* 0x010fe20007ffe00d */
[----:B------:R-:W-:-:S03]  /*1050*/  IMAD.IADD R4, R20, 0x1, -R23 ;  /* 0x0000000114047824 */ /* 0x000fc600078e0a17 */
[----:B------:R-:W-:Y:S02]  /*1060*/  IADD3 R13, PT, PT, R7, R6, R13 ;  /* 0x00000006070d7210 */ /* 0x000fe40007ffe00d */
[----:B------:R-:W-:Y:S02]  /*1070*/  ISETP.GE.AND P0, PT, R4, 0x1000, PT ;  /* 0x000010000400780c */ /* 0x000fe40003f06270 */
[----:B-----5:R-:W-:-:S04]  /*1080*/  IADD3 R13, PT, PT, R9, R8, R13 ;  /* 0x00000008090d7210 */ /* 0x020fc80007ffe00d */
[----:B------:R-:W-:-:S07]  /*1090*/  IADD3 R21, PT, PT, R11, R10, R13 ;  /* 0x0000000a0b157210 */ /* 0x000fce0007ffe00d */
[----:B------:R-:W-:Y:S05]  /*10a0*/  @!P0 BRA `(.L_x_19) ;  /* 0x0000000400fc8947 */ /* 0x000fea0003800000 */
[----:B------:R-:W-:-:S05]  /*10b0*/  VIADD R23, R23, 0x1000 ;  /* 0x0000100017177836 */ /* 0x000fca0000000000 */
[----:B------:R-:W-:-:S13]  /*10c0*/  ISETP.GT.AND P0, PT, R23, R22, PT ;  /* 0x000000161700720c */ /* 0x000fda0003f04270 */
[----:B------:R-:W-:Y:S05]  /*10d0*/  @!P0 BRA `(.L_x_20) ;  /* 0xfffffffc00b08947 */ /* 0x000fea000383ffff */
.L_x_18:
[----:B------:R-:W-:-:S13]  /*10e0*/  ISETP.GE.AND P0, PT, R23, R20, PT ;  /* 0x000000141700720c */ /* 0x000fda0003f06270 */
[----:B------:R-:W-:Y:S05]  /*10f0*/  @P0 BRA `(.L_x_19) ;  /* 0x0000000400e80947 */ /* 0x000fea0003800000 */
[----:B------:R-:W-:Y:S01]  /*1100*/  IMAD.IADD R9, R20, 0x1, -R23 ;  /* 0x0000000114097824 */ /* 0x000fe200078e0a17 */
[----:B------:R-:W-:Y:S04]  /*1110*/  BSSY.RECONVERGENT B1, `(.L_x_19) ;  /* 0x0000078000017945 */ /* 0x000fe80003800200 */
[----:B------:R-:W-:-:S13]  /*1120*/  ISETP.GE.AND P0, PT, R0, R9, PT ;  /* 0x000000090000720c */ /* 0x000fda0003f06270 */
[----:B------:R-:W-:Y:S05]  /*1130*/  @P0 BRA `(.L_x_21) ;  /* 0x0000000400d40947 */ /* 0x000fea0003800000 */
[----:B------:R-:W-:Y:S01]  /*1140*/  LOP3.LUT R2, RZ, R0, RZ, 0x33, !PT ;  /* 0x00000000ff027212 */ /* 0x000fe200078e33ff */
[----:B------:R-:W-:Y:S01]  /*1150*/  BSSY.RECONVERGENT B2, `(.L_x_22) ;  /* 0x0000015000027945 */ /* 0x000fe20003800200 */
[----:B------:R-:W-:Y:S02]  /*1160*/  IMAD.MOV.U32 R8, RZ, RZ, R0 ;  /* 0x000000ffff087224 */ /* 0x000fe400078e0000 */
[----:B------:R-:W-:-:S04]  /*1170*/  IADD3 R2, PT, PT, -R23, R20, R2 ;  /* 0x0000001417027210 */ /* 0x000fc80007ffe102 */
[C---:B------:R-:W-:Y:S02]  /*1180*/  LOP3.LUT R3, R2.reuse, 0x300, RZ, 0xc0, !PT ;  /* 0x0000030002037812 */ /* 0x040fe400078ec0ff */
[----:B------:R-:W-:Y:S02]  /*1190*/  ISETP.GE.U32.AND P1, PT, R2, 0x300, PT ;  /* 0x000003000200780c */ /* 0x000fe40003f26070 */
[----:B------:R-:W-:-:S13]  /*11a0*/  ISETP.NE.AND P0, PT, R3, 0x300, PT ;  /* 0x000003000300780c */ /* 0x000fda0003f05270 */
[----:B------:R-:W-:Y:S05]  /*11b0*/  @!P0 BRA `(.L_x_23) ;  /* 0x0000000000388947 */ /* 0x000fea0003800000 */
[----:B------:R-:W0:Y:S01]  /*11c0*/  LDC.64 R4, c[0x0][0x380] ;  /* 0x0000e000ff047b82 */ /* 0x000e220000000a00 */
[----:B------:R-:W-:Y:S01]  /*11d0*/  LEA.HI R2, R2, 0x1, RZ, 0x18 ;  /* 0x0000000102027811 */ /* 0x000fe200078fc0ff */
[----:B------:R-:W-:Y:S02]  /*11e0*/  IMAD.IADD R7, R0, 0x1, R23 ;  /* 0x0000000100077824 */ /* 0x000fe400078e0217 */
[----:B------:R-:W-:Y:S01]  /*11f0*/  IMAD.MOV.U32 R8, RZ, RZ, R0 ;  /* 0x000000ffff087224 */ /* 0x000fe200078e0000 */
[----:B------:R-:W-:-:S05]  /*1200*/  LOP3.LUT R2, R2, 0x3, RZ, 0xc0, !PT ;  /* 0x0000000302027812 */ /* 0x000fca00078ec0ff */
[----:B------:R-:W-:-:S07]  /*1210*/  IMAD.MOV R6, RZ, RZ, -R2 ;  /* 0x000000ffff067224 */ /* 0x000fce00078e0a02 */
.L_x_24:
[----:B0-----:R-:W-:-:S06]  /*1220*/  IMAD.WIDE.U32 R2, R7, 0x4, R4 ;  /* 0x0000000407027825 */ /* 0x001fcc00078e0004 */
[----:B------:R-:W2:Y:S01]  /*1230*/  LDG.E.CONSTANT R2, desc[UR6][R2.64] ;  /* 0x0000000602027981 */ /* 0x000ea2000c1e9900 */
[----:B------:R-:W-:Y:S02]  /*1240*/  VIADD R6, R6, 0x1 ;  /* 0x0000000106067836 */ /* 0x000fe40000000000 */
[----:B------:R-:W-:Y:S02]  /*1250*/  VIADD R8, R8, 0x100 ;  /* 0x0000010008087836 */ /* 0x000fe40000000000 */
[----:B------:R-:W-:Y:S01]  /*1260*/  VIADD R7, R7, 0x100 ;  /* 0x0000010007077836 */ /* 0x000fe20000000000 */
[----:B------:R-:W-:Y:S01]  /*1270*/  ISETP.NE.AND P0, PT, R6, RZ, PT ;  /* 0x000000ff0600720c */ /* 0x000fe20003f05270 */
[----:B--2---:R-:W-:-:S12]  /*1280*/  IMAD.IADD R21, R2, 0x1, R21 ;  /* 0x0000000102157824 */ /* 0x004fd800078e0215 */
[----:B------:R-:W-:Y:S05]  /*1290*/  @P0 BRA `(.L_x_24) ;  /* 0xfffffffc00e00947 */ /* 0x000fea000383ffff */
.L_x_23:
[----:B------:R-:W-:Y:S05]  /*12a0*/  BSYNC.RECONVERGENT B2 ;  /* 0x0000000000027941 */ /* 0x000fea0003800200 */
.L_x_22:
[----:B------:R-:W-:Y:S05]  /*12b0*/  @!P1 BRA `(.L_x_21) ;  /* 0x0000000400749947 */ /* 0x000fea0003800000 */
[----:B------:R-:W0:Y:S01]  /*12c0*/  LDCU.64 UR4, c[0x0][0x380] ;  /* 0x00007000ff0477ac */ /* 0x000e220008000a00 */
[----:B------:R-:W-:Y:S01]  /*12d0*/  IMAD.IADD R5, R9, 0x1, -R8 ;  /* 0x0000000109057824 */ /* 0x000fe200078e0a08 */
[C---:B------:R-:W-:Y:S01]  /*12e0*/  IADD3 R3, P0, PT, R8.reuse, R23, RZ ;  /* 0x0000001708037210 */ /* 0x040fe20007f1e0ff */
[----:B------:R-:W-:Y:S01]  /*12f0*/  BSSY.RECONVERGENT B2, `(.L_x_25) ;  /* 0x0000033000027945 */ /* 0x000fe20003800200 */
[----:B------:R-:W-:Y:S02]  /*1300*/  IMAD.IADD R23, R8, 0x1, R23 ;  /* 0x0000000108177824 */ /* 0x000fe400078e0217 */
[----:B------:R-:W-:Y:S01]  /*1310*/  ISETP.GT.AND P1, PT, R5, 0xc00, PT ;  /* 0x00000c000500780c */ /* 0x000fe20003f24270 */
[----:B------:R-:W-:Y:S01]  /*1320*/  IMAD.X R4, RZ, RZ, RZ, P0 ;  /* 0x000000ffff047224 */ /* 0x000fe200000e06ff */
[----:B0-----:R-:W-:-:S04]  /*1330*/  LEA R2, P0, R3, UR4, 0x2 ;  /* 0x0000000403027c11 */ /* 0x001fc8000f8010ff */
[----:B------:R-:W-:Y:S02]  /*1340*/  LEA.HI.X R3, R3, UR5, R4, 0x2, P0 ;  /* 0x0000000503037c11 */ /* 0x000fe400080f1404 */
[----:B------:R-:W-:-:S05]  /*1350*/  IADD3 R2, P0, PT, R2, 0x800, RZ ;  /* 0x0000080002027810 */ /* 0x000fca0007f1e0ff */
[----:B------:R-:W-:Y:S01]  /*1360*/  IMAD.X R3, RZ, RZ, R3, P0 ;  /* 0x000000ffff037224 */ /* 0x000fe200000e0603 */
[----:B------:R-:W-:Y:S01]  /*1370*/  PLOP3.LUT P0, PT, PT, PT, PT, 0x80, 0x8 ;  /* 0x000000000008781c */ /* 0x000fe20003f0f070 */
[----:B------:R-:W-:-:S12]  /*1380*/  @!P1 BRA `(.L_x_26) ;  /* 0x0000000000a49947 */ /* 0x000fd80003800000 */
[----:B------:R-:W-:Y:S01]  /*1390*/  PLOP3.LUT P0, PT, PT, PT, PT, 0x8, 0x80 ;  /* 0x000000000080781c */ /* 0x000fe20003f0e170 */
[----:B------:R-:W-:-:S12]  /*13a0*/  VIADD R11, R9, 0xfffff400 ;  /* 0xfffff400090b7836 */ /* 0x000fd80000000000 */
.L_x_27:
[----:B------:R-:W0:Y:S01]  /*13b0*/  LDC.64 R4, c[0x0][0x380] ;  /* 0x0000e000ff047b82 */ /* 0x000e220000000a00 */
[C---:B------:R-:W-:Y:S01]  /*13c0*/  VIADD R27, R23.reuse, 0x400 ;  /* 0x00000400171b7836 */ /* 0x040fe20000000000 */
[----:B------:R-:W2:Y:S01]  /*13d0*/  LDG.E.CONSTANT R12, desc[UR6][R2.64+-0x400] ;  /* 0xfffc0006020c7981 */ /* 0x000ea2000c1e9900 */
[----:B------:R-:W-:-:S03]  /*13e0*/  VIADD R7, R23, 0x800 ;  /* 0x0000080017077836 */ /* 0x000fc60000000000 */
[----:B------:R-:W3:Y:S04]  /*13f0*/  LDG.E.CONSTANT R18, desc[UR6][R2.64] ;  /* 0x0000000602127981 */ /* 0x000ee8000c1e9900 */
[----:B------:R-:W3:Y:S04]  /*1400*/  LDG.E.CONSTANT R17, desc[UR6][R2.64+0x400] ;  /* 0x0004000602117981 */ /* 0x000ee8000c1e9900 */
[----:B------:R-:W4:Y:S01]  /*1410*/  LDG.E.CONSTANT R15, desc[UR6][R2.64+0xc00] ;  /* 0x000c0006020f7981 */ /* 0x000f22000c1e9900 */
[----:B------:R-:W-:-:S03]  /*1420*/  VIADD R29, R23, 0xc00 ;  /* 0x00000c00171d7836 */ /* 0x000fc60000000000 */
[----:B------:R-:W5:Y:S04]  /*1430*/  LDG.E.CONSTANT R14, desc[UR6][R2.64+0x1000] ;  /* 0x00100006020e7981 */ /* 0x000f68000c1e9900 */
[----:B------:R-:W5:Y:S01]  /*1440*/  LDG.E.CONSTANT R13, desc[UR6][R2.64+0x1400] ;  /* 0x00140006020d7981 */ /* 0x000f62000c1e9900 */
[----:B0-----:R-:W-:-:S03]  /*1450*/  IMAD.WIDE.U32 R24, R23, 0x4, R4 ;  /* 0x0000000417187825 */ /* 0x001fc600078e0004 */
[----:B------:R-:W5:Y:S04]  /*1460*/  LDG.E.CONSTANT R19, desc[UR6][R2.64+0x1c00] ;  /* 0x001c000602137981 */ /* 0x000f68000c1e9900 */
[----:B------:R-:W2:Y:S01]  /*1470*/  LDG.E.CONSTANT R10, desc[UR6][R24.64] ;  /* 0x00000006180a7981 */ /* 0x000ea2000c1e9900 */
[----:B------:R-:W-:-:S03]  /*1480*/  IMAD.WIDE.U32 R26, R27, 0x4, R4 ;  /* 0x000000041b1a7825 */ /* 0x000fc600078e0004 */
[----:B------:R-:W5:Y:S01]  /*1490*/  LDG.E.CONSTANT R20, desc[UR6][R2.64+0x2400] ;  /* 0x0024000602147981 */ /* 0x000f62000c1e9900 */
[----:B------:R-:W-:-:S03]  /*14a0*/  IMAD.WIDE.U32 R6, R7, 0x4, R4 ;  /* 0x0000000407067825 */ /* 0x000fc600078e0004 */
[----:B------:R-:W4:Y:S01]  /*14b0*/  LDG.E.CONSTANT R16, desc[UR6][R26.64] ;  /* 0x000000061a107981 */ /* 0x000f22000c1e9900 */
[----:B------:R-:W-:-:S03]  /*14c0*/  IMAD.WIDE.U32 R4, R29, 0x4, R4 ;  /* 0x000000041d047825 */ /* 0x000fc600078e0004 */
[----:B------:R-:W5:Y:S04]  /*14d0*/  LDG.E.CONSTANT R6, desc[UR6][R6.64] ;  /* 0x0000000606067981 */ /* 0x000f68000c1e9900 */
[----:B------:R-:W5:Y:S04]  /*14e0*/  LDG.E.CONSTANT R25, desc[UR6][R2.64+0x2000] ;  /* 0x0020000602197981 */ /* 0x000f68000c1e9900 */
[----:B------:R0:W5:Y:S04]  /*14f0*/  LDG.E.CONSTANT R5, desc[UR6][R4.64] ;  /* 0x0000000604057981 */ /* 0x000168000c1e9900 */
[----:B------:R-:W5:Y:S04]  /*1500*/  LDG.E.CONSTANT R24, desc[UR6][R2.64+0x2c00] ;  /* 0x002c000602187981 */ /* 0x000f68000c1e9900 */
[----:B------:R-:W5:Y:S04]  /*1510*/  LDG.E.CONSTANT R27, desc[UR6][R2.64+0x3000] ;  /* 0x00300006021b7981 */ /* 0x000f68000c1e9900 */
[----:B------:R1:W5:Y:S01]  /*1520*/  LDG.E.CONSTANT R22, desc[UR6][R2.64+0x3400] ;  /* 0x0034000602167981 */ /* 0x000362000c1e9900 */
[----:B------:R-:W-:-:S05]  /*1530*/  VIADD R8, R8, 0x1000 ;  /* 0x0000100008087836 */ /* 0x000fca0000000000 */
[----:B------:R-:W-:Y:S02]  /*1540*/  ISETP.GE.AND P1, PT, R8, R11, PT ;  /* 0x0000000b0800720c */ /* 0x000fe40003f26270 */
[----:B0-----:R-:W-:Y:S01]  /*1550*/  IADD3 R4, P2, PT, R2, 0x4000, RZ ;  /* 0x0000400002047810 */ /* 0x001fe20007f5e0ff */
[----:B------:R-:W-:-:S04]  /*1560*/  VIADD R23, R23, 0x1000 ;  /* 0x0000100017177836 */ /* 0x000fc80000000000 */
[----:B-1----:R-:W-:Y:S02]  /*1570*/  IMAD.X R3, RZ, RZ, R3, P2 ;  /* 0x000000ffff037224 */ /* 0x002fe400010e0603 */
[----:B------:R-:W-:Y:S01]  /*1580*/  IMAD.MOV.U32 R2, RZ, RZ, R4 ;  /* 0x000000ffff027224 */ /* 0x000fe200078e0004 */
[----:B--2---:R-:W-:-:S04]  /*1590*/  IADD3 R10, PT, PT, R12, R10, R21 ;  /* 0x0000000a0c0a7210 */ /* 0x004fc80007ffe015 */
[----:B---3--:R-:W-:-:S04]  /*15a0*/  IADD3 R10, PT, PT, R17, R18, R10 ;  /* 0x00000012110a7210 */ /* 0x008fc80007ffe00a */
[----:B----4-:R-:W-:-:S04]  /*15b0*/  IADD3 R10, PT, PT, R15, R16, R10 ;  /* 0x000000100f0a7210 */ /* 0x010fc80007ffe00a */
[----:B-----5:R-:W-:-:S04]  /*15c0*/  IADD3 R10, PT, PT, R13, R14, R10 ;  /* 0x0000000e0d0a7210 */ /* 0x020fc80007ffe00a */
[----:B------:R-:W-:-:S04]  /*15d0*/  IADD3 R6, PT, PT, R19, R6, R10 ;  /* 0x0000000613067210 */ /* 0x000fc80007ffe00a */
[----:B------:R-:W-:-:S04]  /*15e0*/  IADD3 R6, PT, PT, R20, R25, R6 ;  /* 0x0000001914067210 */ /* 0x000fc80007ffe006 */
[----:B------:R-:W-:-:S04]  /*15f0*/  IADD3 R5, PT, PT, R24, R5, R6 ;  /* 0x0000000518057210 */ /* 0x000fc80007ffe006 */
[----:B------:R-:W-:Y:S01]  /*1600*/  IADD3 R21, PT, PT, R22, R27, R5 ;  /* 0x0000001b16157210 */ /* 0x000fe20007ffe005 */
[----:B------:R-:W-:Y:S06]  /*1610*/  @!P1 BRA `(.L_x_27) ;  /* 0xfffffffc00649947 */ /* 0x000fec000383ffff */
.L_x_26:
[----:B------:R-:W-:Y:S05]  /*1620*/  BSYNC.RECONVERGENT B2 ;  /* 0x0000000000027941 */ /* 0x000fea0003800200 */
.L_x_25:
[----:B------:R-:W-:Y:S01]  /*1630*/  IMAD.IADD R4, R9, 0x1, -R8 ;  /* 0x0000000109047824 */ /* 0x000fe200078e0a08 */
[----:B------:R-:W-:Y:S04]  /*1640*/  BSSY.RECONVERGENT B2, `(.L_x_28) ;  /* 0x000001a000027945 */ /* 0x000fe80003800200 */
[----:B------:R-:W-:-:S13]  /*1650*/  ISETP.GT.AND P1, PT, R4, 0x400, PT ;  /* 0x000004000400780c */ /* 0x000fda0003f24270 */
[----:B------:R-:W-:Y:S05]  /*1660*/  @!P1 BRA `(.L_x_29) ;  /* 0x00000000005c9947 */ /* 0x000fea0003800000 */
[----:B------:R-:W0:Y:S01]  /*1670*/  LDC.64 R6, c[0x0][0x380] ;  /* 0x0000e000ff067b82 */ /* 0x000e220000000a00 */
[C---:B------:R-:W-:Y:S01]  /*1680*/  VIADD R11, R23.reuse, 0x400 ;  /* 0x00000400170b7836 */ /* 0x040fe20000000000 */
[----:B------:R-:W2:Y:S04]  /*1690*/  LDG.E.CONSTANT R10, desc[UR6][R2.64+-0x400] ;  /* 0xfffc0006020a7981 */ /* 0x000ea8000c1e9900 */
[----:B------:R-:W3:Y:S04]  /*16a0*/  LDG.E.CONSTANT R12, desc[UR6][R2.64+0x400] ;  /* 0x00040006020c7981 */ /* 0x000ee8000c1e9900 */
[----:B------:R-:W4:Y:S04]  /*16b0*/  LDG.E.CONSTANT R13, desc[UR6][R2.64+0xc00] ;  /* 0x000c0006020d7981 */ /* 0x000f28000c1e9900 */
[----:B------:R-:W5:Y:S04]  /*16c0*/  LDG.E.CONSTANT R15, desc[UR6][R2.64+0x1000] ;  /* 0x00100006020f7981 */ /* 0x000f68000c1e9900 */
[----:B------:R1:W5:Y:S01]  /*16d0*/  LDG.E.CONSTANT R14, desc[UR6][R2.64+0x1400] ;  /* 0x00140006020e7981 */ /* 0x000362000c1e9900 */
[----:B0-----:R-:W-:-:S04]  /*16e0*/  IMAD.WIDE.U32 R4, R23, 0x4, R6 ;  /* 0x0000000417047825 */ /* 0x001fc800078e0006 */
[----:B------:R-:W-:Y:S02]  /*16f0*/  IMAD.WIDE.U32 R6, R11, 0x4, R6 ;  /* 0x000000040b067825 */ /* 0x000fe400078e0006 */
[----:B------:R-:W2:Y:S04]  /*1700*/  LDG.E.CONSTANT R4, desc[UR6][R4.64] ;  /* 0x0000000604047981 */ /* 0x000ea8000c1e9900 */
[----:B------:R-:W3:Y:S04]  /*1710*/  LDG.E.CONSTANT R11, desc[UR6][R2.64] ;  /* 0x00000006020b7981 */ /* 0x000ee8000c1e9900 */
[----:B------:R-:W4:Y:S01]  /*1720*/  LDG.E.CONSTANT R7, desc[UR6][R6.64] ;  /* 0x0000000606077981 */ /* 0x000f22000c1e9900 */
[----:B------:R-:W-:Y:S01]  /*1730*/  PLOP3.LUT P0, PT, PT, PT, PT, 0x8, 0x80 ;  /* 0x000000000080781c */ /* 0x000fe20003f0e170 */
[----:B------:R-:W-:-:S02]  /*1740*/  VIADD R8, R8, 0x800 ;  /* 0x0000080008087836 */ /* 0x000fc40000000000 */
[----:B------:R-:W-:Y:S01]  /*1750*/  VIADD R23, R23, 0x800 ;  /* 0x0000080017177836 */ /* 0x000fe20000000000 */
[----:B--2---:R-:W-:Y:S02]  /*1760*/  IADD3 R10, PT, PT, R10, R4, R21 ;  /* 0x000000040a0a7210 */ /* 0x004fe40007ffe015 */
[----:B------:R-:W-:Y:S02]  /*1770*/  IADD3 R4, P1, PT, R2, 0x2000, RZ ;  /* 0x0000200002047810 */ /* 0x000fe40007f3e0ff */
[----:B---3--:R-:W-:-:S03]  /*1780*/  IADD3 R10, PT, PT, R12, R11, R10 ;  /* 0x0000000b0c0a7210 */ /* 0x008fc60007ffe00a */
[----:B------:R-:W-:Y:S01]  /*1790*/  IMAD.X R5, RZ, RZ, R3, P1 ;  /* 0x000000ffff057224 */ /* 0x000fe200008e0603 */
[----:B----4-:R-:W-:Y:S01]  /*17a0*/  IADD3 R10, PT, PT, R13, R7, R10 ;  /* 0x000000070d0a7210 */ /* 0x010fe20007ffe00a */
[----:B-1----:R-:W-:Y:S02]  /*17b0*/  IMAD.MOV.U32 R2, RZ, RZ, R4 ;  /* 0x000000ffff027224 */ /* 0x002fe400078e0004 */
[----:B------:R-:W-:Y:S01]  /*17c0*/  IMAD.MOV.U32 R3, RZ, RZ, R5 ;  /* 0x000000ffff037224 */ /* 0x000fe200078e0005 */
[----:B-----5:R-:W-:-:S07]  /*17d0*/  IADD3 R21, PT, PT, R14, R15, R10 ;  /* 0x0000000f0e157210 */ /* 0x020fce0007ffe00a */
.L_x_29:
[----:B------:R-:W-:Y:S05]  /*17e0*/  BSYNC.RECONVERGENT B2 ;  /* 0x0000000000027941 */ /* 0x000fea0003800200 */
.L_x_28:
[----:B------:R-:W-:-:S13]  /*17f0*/  ISETP.LT.OR P0, PT, R8, R9, P0 ;  /* 0x000000090800720c */ /* 0x000fda0000701670 */
[----:B------:R-:W-:Y:S05]  /*1800*/  @!P0 BRA `(.L_x_21) ;  /* 0x0000000000208947 */ /* 0x000fea0003800000 */
[----:B------:R-:W0:Y:S01]  /*1810*/  LDC.64 R4, c[0x0][0x380] ;  /* 0x0000e000ff047b82 */ /* 0x000e220000000a00 */
[----:B------:R-:W2:Y:S04]  /*1820*/  LDG.E.CONSTANT R6, desc[UR6][R2.64+-0x400] ;  /* 0xfffc000602067981 */ /* 0x000ea8000c1e9900 */
[----:B------:R-:W3:Y:S04]  /*1830*/  LDG.E.CONSTANT R7, desc[UR6][R2.64] ;  /* 0x0000000602077981 */ /* 0x000ee8000c1e9900 */
[----:B------:R-:W3:Y:S01]  /*1840*/  LDG.E.CONSTANT R8, desc[UR6][R2.64+0x400] ;  /* 0x0004000602087981 */ /* 0x000ee2000c1e9900 */
[----:B0-----:R-:W-:-:S06]  /*1850*/  IMAD.WIDE.U32 R4, R23, 0x4, R4 ;  /* 0x0000000417047825 */ /* 0x001fcc00078e0004 */
[----:B------:R-:W2:Y:S02]  /*1860*/  LDG.E.CONSTANT R4, desc[UR6][R4.64] ;  /* 0x0000000604047981 */ /* 0x000ea4000c1e9900 */
[----:B--2---:R-:W-:-:S04]  /*1870*/  IADD3 R6, PT, PT, R6, R4, R21 ;  /* 0x0000000406067210 */ /* 0x004fc80007ffe015 */
[----:B---3--:R-:W-:-:S07]  /*1880*/  IADD3 R21, PT, PT, R8, R7, R6 ;  /* 0x0000000708157210 */ /* 0x008fce0007ffe006 */
.L_x_21:
[----:B------:R-:W-:Y:S05]  /*1890*/  BSYNC.RECONVERGENT B1 ;  /* 0x0000000000017941 */ /* 0x000fea0003800200 */
.L_x_19:
[----:B------:R-:W0:Y:S01]  /*18a0*/  S2R R2, SR_LANEID ;  /* 0x0000000000027919 */ /* 0x000e220000000000 */
[----:B------:R-:W1:Y:S01]  /*18b0*/  REDUX.SUM.S32 UR4, R21 ;  /* 0x00000000150473c4 */ /* 0x000e62000000c200 */
        /* <DEDUP_REMOVED lines=11> */
[----:B-1----:R-:W-:Y:S05]  /*1970*/  @P0 BRA `(.L_x_17) ;  /* 0x0000001800cc0947 */ /* 0x002fea0003800000 */
        /* <DEDUP_REMOVED lines=11> */
.L_x_2:
        /* <DEDUP_REMOVED lines=12> */
.L_x_32:
[----:B------:R-:W-:Y:S05]  /*1af0*/  BSYNC.RECONVERGENT B1 ;  /* 0x0000000000017941 */ /* 0x000fea0003800200 */
.L_x_31:
        /* <DEDUP_REMOVED lines=16> */
.L_x_37:
        /* <DEDUP_REMOVED lines=9> */
.L_x_36:
[----:B------:R-:W-:Y:S05]  /*1c90*/  BSYNC.RECONVERGENT B2 ;  /* 0x0000000000027941 */ /* 0x000fea0003800200 */
.L_x_35:
        /* <DEDUP_REMOVED lines=8> */
.L_x_40:
        /* <DEDUP_REMOVED lines=35> */
.L_x_39:
[----:B------:R-:W-:Y:S05]  /*1f50*/  BSYNC.RECONVERGENT B2 ;  /* 0x0000000000027941 */ /* 0x000fea0003800200 */
.L_x_38:
        /* <DEDUP_REMOVED lines=22> */
.L_x_42:
[----:B------:R-:W-:Y:S05]  /*20c0*/  BSYNC.RECONVERGENT B2 ;  /* 0x0000000000027941 */ /* 0x000fea0003800200 */
.L_x_41:
        /* <DEDUP_REMOVED lines=10> */
.L_x_34:
[----:B------:R-:W-:Y:S05]  /*2170*/  BSYNC.RECONVERGENT B1 ;  /* 0x0000000000017941 */ /* 0x000fea0003800200 */
.L_x_33:
        /* <DEDUP_REMOVED lines=27> */
.L_x_43:
        /* <DEDUP_REMOVED lines=16> */
[----:B------:R-:W1:Y:S02]  /*2430*/  SHFL.DOWN PT, R2, R3, 0x2, R7 ;  /* 0x0840000003027989 */ /* 0x000e6400000e0007 */
[----:B-1----:R-:W-:Y:S02]  /*2440*/  SEL R2, R2, RZ, !P0 ;  /* 0x000000ff02027207 */ /* 0x002fe40004000000 */
[----:B------:R-:W-:-:S03]  /*2450*/  ISETP.GT.AND P0, PT, R8, R7, PT ;  /* 0x000000070800720c */ /* 0x000fc60003f04270 */
[----:B------:R-:W-:Y:S01]  /*2460*/  IMAD.IADD R2, R3, 0x1, R2 ;  /* 0x0000000103027824 */ /* 0x000fe200078e0202 */
[----:B------:R-:W-:-:S04]  /*2470*/  @!P1 SHF.R.U32.HI R3, RZ, 0x3, R9 ;  /* 0x00000003ff039819 */ /* 0x000fc80000011609 */
[----:B------:R-:W1:Y:S02]  /*2480*/  SHFL.DOWN PT, R4, R2, 0x4, R7 ;  /* 0x0880000002047989 */ /* 0x000e6400000e0007 */
[----:B-1----:R-:W-:Y:S01]  /*2490*/  SEL R5, R4, RZ, !P0 ;  /* 0x000000ff04057207 */ /* 0x002fe20004000000 */
[C---:B------:R-:W-:Y:S02]  /*24a0*/  VIADD R4, R6.reuse, 0x8 ;  /* 0x0000000806047836 */ /* 0x040fe40000000000 */
[----:B------:R-:W-:Y:S02]  /*24b0*/  VIADD R6, R6, 0x10 ;  /* 0x0000001006067836 */ /* 0x000fe40000000000 */
[----:B------:R-:W-:Y:S01]  /*24c0*/  IMAD.IADD R5, R2, 0x1, R5 ;  /* 0x0000000102057824 */ /* 0x000fe200078e0205 */
[----:B------:R-:W-:Y:S02]  /*24d0*/  ISETP.GT.AND P0, PT, R4, R7, PT ;  /* 0x000000070400720c */ /* 0x000fe40003f04270 */
[----:B------:R-:W-:-:S02]  /*24e0*/  @!P1 MOV R4, 0x400 ;  /* 0x0000040000049802 */ /* 0x000fc40000000f00 */
[----:B------:R-:W1:Y:S02]  /*24f0*/  SHFL.DOWN PT, R0, R5, 0x8, R7 ;  /* 0x0900000005007989 */ /* 0x000e6400000e0007 */
[----:B0-----:R-:W-:Y:S02]  /*2500*/  @!P1 LEA R11, R11, R4, 0x18 ;  /* 0x000000040b0b9211 */ /* 0x001fe400078ec0ff */
[----:B------:R-:W-:-:S05]  /*2510*/  @!P1 LOP3.LUT R4, R3, 0x7c, RZ, 0xc0, !PT ;  /* 0x0000007c03049812 */ /* 0x000fca00078ec0ff */
[----:B------:R-:W-:Y:S01]  /*2520*/  @!P1 IMAD.IADD R4, R4, 0x1, R11 ;  /* 0x0000000104049824 */ /* 0x000fe200078e020b */
[----:B-1----:R-:W-:Y:S02]  /*2530*/  SEL R0, R0, RZ, !P0 ;  /* 0x000000ff00007207 */ /* 0x002fe40004000000 */
        /* <DEDUP_REMOVED lines=9> */
[----:B------:R-:W1:Y:S01]  /*25d0*/  S2UR UR5, SR_CgaCtaId ;  /* 0x00000000000579c3 */ /* 0x000e620000008800 */
[----:B------:R-:W-:Y:S01]  /*25e0*/  UMOV UR4, 0x400 ;  /* 0x0000040000047882 */ /* 0x000fe20000000000 */
[C---:B------:R-:W-:Y:S02]  /*25f0*/  ISETP.GT.AND P2, PT, R20.reuse, 0x40, PT ;  /* 0x000000401400780c */ /* 0x040fe40003f44270 */
[C---:B------:R-:W-:Y:S02]  /*2600*/  ISETP.GT.AND P1, PT, R20.reuse, 0x20, PT ;  /* 0x000000201400780c */ /* 0x040fe40003f24270 */
[----:B------:R-:W-:Y:S01]  /*2610*/  ISETP.GT.AND P3, PT, R20, 0x80, PT ;  /* 0x000000801400780c */ /* 0x000fe20003f64270 */
[----:B-1----:R-:W-:-:S09]  /*2620*/  ULEA UR4, UR5, UR4, 0x18 ;  /* 0x0000000405047291 */ /* 0x002fd2000f8ec0ff */
[----:B0-----:R-:W0:Y:S04]  /*2630*/  LDS.128 R4, [UR4+0x10] ;  /* 0x00001004ff047984 */ /* 0x001e280008000c00 */
        /* <DEDUP_REMOVED lines=18> */
.L_x_30:
[----:B------:R-:W0:Y:S01]  /*2760*/  S2R R0, SR_TID.X ;  /* 0x0000000000007919 */ /* 0x000e220000002100 */
[----:B------:R-:W0:Y:S02]  /*2770*/  LDC.64 R2, c[0x0][0x380] ;  /* 0x0000e000ff027b82 */ /* 0x000e240000000a00 */
[----:B0-----:R-:W-:-:S05]  /*2780*/  IMAD.WIDE.U32 R2, R0, 0x4, R2 ;  /* 0x0000000400027825 */ /* 0x001fca00078e0002 */
[----:B------:R-:W2:Y:S04]  /*2790*/  LDG.E.CONSTANT R19, desc[UR6][R2.64] ;  /* 0x0000000602137981 */ /* 0x000ea8000c1e9900 */
[----:B------:R-:W2:Y:S04]  /*27a0*/  LDG.E.CONSTANT R4, desc[UR6][R2.64+0x400] ;  /* 0x0004000602047981 */ /* 0x000ea8000c1e9900 */
[----:B------:R-:W2:Y:S04]  /*27b0*/  LDG.E.CONSTANT R5, desc[UR6][R2.64+0x800] ;  /* 0x0008000602057981 */ /* 0x000ea8000c1e9900 */
[----:B------:R-:W3:Y:S04]  /*27c0*/  LDG.E.CONSTANT R6, desc[UR6][R2.64+0xc00] ;  /* 0x000c000602067981 */ /* 0x000ee8000c1e9900 */
[----:B------:R-:W3:Y:S04]  /*27d0*/  LDG.E.CONSTANT R7, desc[UR6][R2.64+0x1000] ;  /* 0x0010000602077981 */ /* 0x000ee8000c1e9900 */
[----:B------:R-:W4:Y:S04]  /*27e0*/  LDG.E.CONSTANT R8, desc[UR6][R2.64+0x1400] ;  /* 0x0014000602087981 */ /* 0x000f28000c1e9900 */
[----:B------:R-:W4:Y:S04]  /*27f0*/  LDG.E.CONSTANT R9, desc[UR6][R2.64+0x1800] ;  /* 0x0018000602097981 */ /* 0x000f28000c1e9900 */
[----:B------:R-:W5:Y:S04]  /*2800*/  LDG.E.CONSTANT R10, desc[UR6][R2.64+0x1c00] ;  /* 0x001c0006020a7981 */ /* 0x000f68000c1e9900 */
[----:B------:R-:W5:Y:S04]  /*2810*/  LDG.E.CONSTANT R11, desc[UR6][R2.64+0x2000] ;  /* 0x00200006020b7981 */ /* 0x000f68000c1e9900 */
[----:B------:R-:W5:Y:S04]  /*2820*/  LDG.E.CONSTANT R12, desc[UR6][R2.64+0x2400] ;  /* 0x00240006020c7981 */ /* 0x000f68000c1e9900 */
[----:B------:R-:W5:Y:S04]  /*2830*/  LDG.E.CONSTANT R13, desc[UR6][R2.64+0x2800] ;  /* 0x00280006020d7981 */ /* 0x000f68000c1e9900 */
[----:B------:R-:W5:Y:S04]  /*2840*/  LDG.E.CONSTANT R14, desc[UR6][R2.64+0x2c00] ;  /* 0x002c0006020e7981 */ /* 0x000f68000c1e9900 */
[----:B------:R-:W5:Y:S04]  /*2850*/  LDG.E.CONSTANT R15, desc[UR6][R2.64+0x3000] ;  /* 0x00300006020f7981 */ /* 0x000f68000c1e9900 */
[----:B------:R-:W5:Y:S04]  /*2860*/  LDG.E.CONSTANT R16, desc[UR6][R2.64+0x3400] ;  /* 0x0034000602107981 */ /* 0x000f68000c1e9900 */
[----:B------:R-:W5:Y:S04]  /*2870*/  LDG.E.CONSTANT R17, desc[UR6][R2.64+0x3800] ;  /* 0x0038000602117981 */ /* 0x000f68000c1e9900 */
[----:B------:R-:W5:Y:S01]  /*2880*/  LDG.E.CONSTANT R18, desc[UR6][R2.64+0x3c00] ;  /* 0x003c000602127981 */ /* 0x000f62000c1e9900 */
[----:B------:R-:W-:-:S02]  /*2890*/  ISETP.GE.U32.AND P0, PT, R20, 0x2000, PT ;  /* 0x000020001400780c */ /* 0x000fc40003f06070 */
[----:B--2---:R-:W-:-:S04]  /*28a0*/  IADD3 R4, PT, PT, R5, R4, R19 ;  /* 0x0000000405047210 */ /* 0x004fc80007ffe013 */
[----:B---3--:R-:W-:-:S04]  /*28b0*/  IADD3 R4, PT, PT, R7, R6, R4 ;  /* 0x0000000607047210 */ /* 0x008fc80007ffe004 */
[----:B----4-:R-:W-:-:S04]  /*28c0*/  IADD3 R4, PT, PT, R9, R8, R4 ;  /* 0x0000000809047210 */ /* 0x010fc80007ffe004 */
[----:B-----5:R-:W-:Y:S01]  /*28d0*/  IADD3 R4, PT, PT, R11, R10, R4 ;  /* 0x0000000a0b047210 */ /* 0x020fe20007ffe004 */
[----:B------:R-:W-:-:S03]  /*28e0*/  IMAD.MOV.U32 R11, RZ, RZ, 0x1000 ;  /* 0x00001000ff0b7424 */ /* 0x000fc600078e00ff */
[----:B------:R-:W-:-:S04]  /*28f0*/  IADD3 R4, PT, PT, R13, R12, R4 ;  /* 0x0000000c0d047210 */ /* 0x000fc80007ffe004 */
[----:B------:R-:W-:-:S04]  /*2900*/  IADD3 R4, PT, PT, R15, R14, R4 ;  /* 0x0000000e0f047210 */ /* 0x000fc80007ffe004 */
[----:B------:R-:W-:-:S05]  /*2910*/  IADD3 R17, PT, PT, R17, R16, R4 ;  /* 0x0000001011117210 */ /* 0x000fca0007ffe004 */
[----:B------:R-:W-:Y:S01]  /*2920*/  IMAD.IADD R8, R18, 0x1, R17 ;  /* 0x0000000112087824 */ /* 0x000fe200078e0211 */
[----:B------:R-:W-:Y:S06]  /*2930*/  @!P0 BRA `(.L_x_44) ;  /* 0x00000000008c8947 */ /* 0x000fec0003800000 */
[----:B------:R-:W0:Y:S01]  /*2940*/  LDC R7, c[0x0][0x390] ;  /* 0x0000e400ff077b82 */ /* 0x000e220000000800 */
[----:B------:R-:W-:Y:S02]  /*2950*/  VIADD R6, R20, 0xfffff000 ;  /* 0xfffff00014067836 */ /* 0x000fe40000000000 */
[----:B------:R-:W-:-:S07]  /*2960*/  IMAD.MOV.U32 R11, RZ, RZ, 0x1000 ;  /* 0x00001000ff0b7424 */ /* 0x000fce00078e00ff */
.L_x_46:
[----:B------:R-:W-:-:S05]  /*2970*/  IMAD.WIDE R4, R11, 0x4, R2 ;  /* 0x000000040b047825 */ /* 0x000fca00078e0202 */
        /* <DEDUP_REMOVED lines=16> */
[----:B--2---:R-:W-:-:S04]  /*2a80*/  IADD3 R18, PT, PT, R18, R19, R8 ;  /* 0x0000001312127210 */ /* 0x004fc80007ffe008 */
[----:B---3--:R-:W-:Y:S01]  /*2a90*/  IADD3 R18, PT, PT, R21, R20, R18 ;  /* 0x0000001415127210 */ /* 0x008fe20007ffe012 */
[----:B0-----:R-:W-:-:S04]  /*2aa0*/  IMAD.MOV.U32 R20, RZ, RZ, R7 ;  /* 0x000000ffff147224 */ /* 0x001fc800078e0007 */
[----:B------:R-:W-:Y:S01]  /*2ab0*/  IMAD.IADD R8, R20, 0x1, -R11 ;  /* 0x0000000114087824 */ /* 0x000fe200078e0a0b */
[----:B----4-:R-:W-:-:S04]  /*2ac0*/  IADD3 R18, PT, PT, R23, R22, R18 ;  /* 0x0000001617127210 */ /* 0x010fc80007ffe012 */
[----:B------:R-:W-:Y:S02]  /*2ad0*/  ISETP.GE.AND P0, PT, R8, 0x1000, PT ;  /* 0x000010000800780c */ /* 0x000fe40003f06270 */
[----:B-----5:R-:W-:-:S04]  /*2ae0*/  IADD3 R18, PT, PT, R25, R24, R18 ;  /* 0x0000001819127210 */ /* 0x020fc80007ffe012 */
[----:B------:R-:W-:-:S04]  /*2af0*/  IADD3 R14, PT, PT, R14, R17, R18 ;  /* 0x000000110e0e7210 */ /* 0x000fc80007ffe012 */
[----:B------:R-:W-:-:S04]  /*2b00*/  IADD3 R12, PT, PT, R15, R12, R14 ;  /* 0x0000000c0f0c7210 */ /* 0x000fc80007ffe00e */
[----:B------:R-:W-:-:S04]  /*2b10*/  IADD3 R10, PT, PT, R10, R13, R12 ;  /* 0x0000000d0a0a7210 */ /* 0x000fc80007ffe00c */
[----:B------:R-:W-:Y:S01]  /*2b20*/  IADD3 R8, PT, PT, R16, R9, R10 ;  /* 0x0000000910087210 */ /* 0x000fe20007ffe00a */
[----:B------:R-:W-:Y:S06]  /*2b30*/  @!P0 BRA `(.L_x_45) ;  /* 0x0000000400fc8947 */ /* 0x000fec0003800000 */
[----:B------:R-:W-:-:S05]  /*2b40*/  VIADD R11, R11, 0x1000 ;  /* 0x000010000b0b7836 */ /* 0x000fca0000000000 */
[----:B------:R-:W-:-:S13]  /*2b50*/  ISETP.GT.AND P0, PT, R11, R6, PT ;  /* 0x000000060b00720c */ /* 0x000fda0003f04270 */
[----:B------:R-:W-:Y:S05]  /*2b60*/  @!P0 BRA `(.L_x_46) ;  /* 0xfffffffc00808947 */ /* 0x000fea000383ffff */
.L_x_44:
        /* <DEDUP_REMOVED lines=20> */
.L_x_50:
        /* <DEDUP_REMOVED lines=8> */
.L_x_49:
[----:B------:R-:W-:Y:S05]  /*2d30*/  BSYNC.RECONVERGENT B2 ;  /* 0x0000000000027941 */ /* 0x000fea0003800200 */
.L_x_48:
        /* <DEDUP_REMOVED lines=16> */
.L_x_53:
        /* <DEDUP_REMOVED lines=20> */
[----:B------:R-:W5:Y:S04]  /*2f80*/  LDG.E.CONSTANT R22, desc[UR6][R2.64+0x2400] ;  /* 0x0024000602167981 */ /* 0x000f68000c1e9900 */
[----:B------:R0:W5:Y:S04]  /*2f90*/  LDG.E.CONSTANT R5, desc[UR6][R4.64] ;  /* 0x0000000604057981 */ /* 0x000168000c1e9900 */
        /* <DEDUP_REMOVED lines=17> */
.L_x_52:
[----:B------:R-:W-:Y:S05]  /*30b0*/  BSYNC.RECONVERGENT B2 ;  /* 0x0000000000027941 */ /* 0x000fea0003800200 */
.L_x_51:
        /* <DEDUP_REMOVED lines=10> */
[----:B------:R-:W5:Y:S01]  /*3160*/  LDG.E.CONSTANT R16, desc[UR6][R2.64+0x1400] ;  /* 0x0014000602107981 */ /* 0x000f62000c1e9900 */
[----:B0-----:R-:W-:-:S04]  /*3170*/  IMAD.WIDE.U32 R4, R11, 0x4, R6 ;  /* 0x000000040b047825 */ /* 0x001fc800078e0006 */
[----:B------:R-:W-:Y:S02]  /*3180*/  IMAD.WIDE.U32 R6, R13, 0x4, R6 ;  /* 0x000000040d067825 */ /* 0x000fe400078e0006 */
[----:B------:R0:W2:Y:S04]  /*3190*/  LDG.E.CONSTANT R5, desc[UR6][R4.64] ;  /* 0x0000000604057981 */ /* 0x0000a8000c1e9900 */
[----:B------:R1:W3:Y:S04]  /*31a0*/  LDG.E.CONSTANT R13, desc[UR6][R2.64] ;  /* 0x00000006020d7981 */ /* 0x0002e8000c1e9900 */
[----:B------:R-:W4:Y:S01]  /*31b0*/  LDG.E.CONSTANT R7, desc[UR6][R6.64] ;  /* 0x0000000606077981 */ /* 0x000f22000c1e9900 */
[----:B0-----:R-:W-:Y:S01]  /*31c0*/  IADD3 R4, P1, PT, R2, 0x2000, RZ ;  /* 0x0000200002047810 */ /* 0x001fe20007f3e0ff */
[----:B------:R-:W-:Y:S01]  /*31d0*/  VIADD R10, R10, 0x800 ;  /* 0x000008000a0a7836 */ /* 0x000fe20000000000 */
[----:B------:R-:W-:Y:S01]  /*31e0*/  PLOP3.LUT P0, PT, PT, PT, PT, 0x8, 0x80 ;  /* 0x000000000080781c */ /* 0x000fe20003f0e170 */
[----:B------:R-:W-:-:S02]  /*31f0*/  VIADD R11, R11, 0x800 ;  /* 0x000008000b0b7836 */ /* 0x000fc40000000000 */
[----:B-1----:R-:W-:Y:S01]  /*3200*/  IMAD.MOV.U32 R2, RZ, RZ, R4 ;  /* 0x000000ffff027224 */ /* 0x002fe200078e0004 */
[----:B--2---:R-:W-:-:S04]  /*3210*/  IADD3 R12, PT, PT, R12, R5, R8 ;  /* 0x000000050c0c7210 */ /* 0x004fc80007ffe008 */
[----:B---3--:R-:W-:Y:S01]  /*3220*/  IADD3 R12, PT, PT, R14, R13, R12 ;  /* 0x0000000d0e0c7210 */ /* 0x008fe20007ffe00c */
[----:B------:R-:W-:-:S03]  /*3230*/  IMAD.X R5, RZ, RZ, R3, P1 ;  /* 0x000000ffff057224 */ /* 0x000fc600008e0603 */
[----:B----4-:R-:W-:Y:S01]  /*3240*/  IADD3 R12, PT, PT, R15, R7, R12 ;  /* 0x000000070f0c7210 */ /* 0x010fe20007ffe00c */
[----:B------:R-:W-:-:S03]  /*3250*/  IMAD.MOV.U32 R3, RZ, RZ, R5 ;  /* 0x000000ffff037224 */ /* 0x000fc600078e0005 */
[----:B-----5:R-:W-:-:S07]  /*3260*/  IADD3 R8, PT, PT, R16, R17, R12 ;  /* 0x0000001110087210 */ /* 0x020fce0007ffe00c */
.L_x_55:
[----:B------:R-:W-:Y:S05]  /*3270*/  BSYNC.RECONVERGENT B2 ;  /* 0x0000000000027941 */ /* 0x000fea0003800200 */
.L_x_54:
        /* <DEDUP_REMOVED lines=10> */
.L_x_47:
[----:B------:R-:W-:Y:S05]  /*3320*/  BSYNC.RECONVERGENT B1 ;  /* 0x0000000000017941 */ /* 0x000fea0003800200 */
.L_x_45:
        /* <DEDUP_REMOVED lines=13> */
[----:B0-----:R-:W-:Y:S05]  /*3400*/  @P0 BRA `(.L_x_17) ;  /* 0x0000000000280947 */ /* 0x001fea0003800000 */
        /* <DEDUP_REMOVED lines=9> */
[----:B------:R-:W-:-:S07]  /*34a0*/  IMAD.IADD R3, R0, 0x1, R9 ;  /* 0x0000000100037824 */ /* 0x000fce00078e0209 */
.L_x_17:
[----:B------:R-:W-:Y:S05]  /*34b0*/  BSYNC.RECONVERGENT B0 ;  /* 0x0000000000007941 */ /* 0x000fea0003800200 */
.L_x_1:
[----:B------:R-:W-:Y:S05]  /*34c0*/  @P0 EXIT ;  /* 0x000000000000094d */ /* 0x000fea0003800000 */
[----:B0-----:R-:W0:Y:S01]  /*34d0*/  LDC.64 R4, c[0x0][0x388] ;  /* 0x0000e200ff047b82 */ /* 0x001e220000000a00 */
[----:B------:R-:W1:Y:S02]  /*34e0*/  LDCU UR4, c[0x0][0x398] ;  /* 0x00007300ff0477ac */ /* 0x000e640008000800 */
[----:B-1----:R-:W-:-:S05]  /*34f0*/  VIADD R3, R3, UR4 ;  /* 0x0000000403037c36 */ /* 0x002fca0008000000 */
[----:B0-----:R-:W-:Y:S01]  /*3500*/  STG.E desc[UR6][R4.64], R3 ;  /* 0x0000000304007986 */ /* 0x001fe2000c101906 */
[----:B------:R-:W-:Y:S05]  /*3510*/  EXIT ;  /* 0x000000000000794d */ /* 0x000fea0003800000 */
.L_x_56:
[----:B------:R-:W-:-:S00]  /*3520*/  BRA `(.L_x_56) ;  /* 0xfffffffc00fc7947 */ /* 0x000fc0000383ffff */
[----:B------:R-:W-:-:S00]  /*3530*/  NOP ;  /* 0x0000000000007918 */ /* 0x000fc00000000000 */
        /* <DEDUP_REMOVED lines=12> */
.L_x_172:


//--------------------- .text._ZN3cub18CUB_300001_SM_10006detail6reduce18DeviceReduceKernelINS2_10policy_hubIiyN4cuda3std3__44plusIvEEE10Policy1000EPayS9_iNS7_10__identityEEEvT0_PT3_T1_NS0_13GridEvenShareISH_EET2_T4_ --------------------------
	.section	.text._ZN3cub18CUB_300001_SM_10006detail6reduce18DeviceReduceKernelINS2_10policy_hubIiyN4cuda3std3__44plusIvEEE10Policy1000EPayS9_iNS7_10__identityEEEvT0_PT3_T1_NS0_13GridEvenShareISH_EET2_T4_,"ax",@progbits
	.align	128
        .global         _ZN3cub18CUB_300001_SM_10006detail6reduce18DeviceReduceKernelINS2_10policy_hubIiyN4cuda3std3__44plusIvEEE10Policy1000EPayS9_iNS7_10__identityEEEvT0_PT3_T1_NS0_13GridEvenShareISH_EET2_T4_
        .type           _ZN3cub18CUB_300001_SM_10006detail6reduce18DeviceReduceKernelINS2_10policy_hubIiyN4cuda3std3__44plusIvEEE10Policy1000EPayS9_iNS7_10__identityEEEvT0_PT3_T1_NS0_13GridEvenShareISH_EET2_T4_,@function
        .size           _ZN3cub18CUB_300001_SM_10006detail6reduce18DeviceReduceKernelINS2_10policy_hubIiyN4cuda3std3__44plusIvEEE10Policy1000EPayS9_iNS7_10__identityEEEvT0_PT3_T1_NS0_13GridEvenShareISH_EET2_T4_,(.L_x_173 - _ZN3cub18CUB_300001_SM_10006detail6reduce18DeviceReduceKernelINS2_10policy_hubIiyN4cuda3std3__44plusIvEEE10Policy1000EPayS9_iNS7_10__identityEEEvT0_PT3_T1_NS0_13GridEvenShareISH_EET2_T4_)
        .other          _ZN3cub18CUB_300001_SM_10006detail6reduce18DeviceReduceKernelINS2_10policy_hubIiyN4cuda3std3__44plusIvEEE10Policy1000EPayS9_iNS7_10__identityEEEvT0_PT3_T1_NS0_13GridEvenShareISH_EET2_T4_,@"STO_CUDA_ENTRY STV_DEFAULT"
_ZN3cub18CUB_300001_SM_10006detail6reduce18DeviceReduceKernelINS2_10policy_hubIiyN4cuda3std3__44plusIvEEE10Policy1000EPayS9_iNS7_10__identityEEEvT0_PT3_T1_NS0_13GridEvenShareISH_EET2_T4_:
.text._ZN3cub18CUB_300001_SM_10006detail6reduce18DeviceReduceKernelINS2_10policy_hubIiyN4cuda3std3__44plusIvEEE10Policy1000EPayS9_iNS7_10__identityEEEvT0_PT3_T1_NS0_13GridEvenShareISH_EET2_T4_:
[----:B------:R-:W-:Y:S01]  /*0000*/  LDC R1, c[0x0][0x37c] ;  /* 0x0000df00ff017b82 */ /* 0x000fe20000000800 */
[----:B------:R-:W0:Y:S01]  /*0010*/  S2R R0, SR_CTAID.X ;  /* 0x0000000000007919 */ /* 0x000e220000002500 */
[----:B------:R-:W1:Y:S01]  /*0020*/  LDCU UR4, c[0x0][0x380] ;  /* 0x00007000ff0477ac */ /* 0x000e620008000800 */
[----:B------:R-:W-:Y:S01]  /*0030*/  BSSY.RECONVERGENT B0, `(.L_x_57) ;  /* 0x0000497000007945 */ /* 0x000fe20003800200 */
[----:B------:R-:W2:Y:S01]  /*0040*/  LDCU UR5, c[0x0][0x3c0] ;  /* 0x00007800ff0577ac */ /* 0x000ea20008000800 */
[----:B------:R-:W3:Y:S01]  /*0050*/  LDCU.64 UR6, c[0x0][0x358] ;  /* 0x00006b00ff0677ac */ /* 0x000ee20008000a00 */
[----:B-1----:R-:W-:Y:S02]  /*0060*/  ULOP3.LUT UP0, URZ, UR4, 0x3, URZ, 0xc0, !UPT ;  /* 0x0000000304ff7892 */ /* 0x002fe4000f80c0ff */
[----:B--2---:R-:W-:-:S04]  /*0070*/  USHF.L.U32 UR5, UR5, 0xc, URZ ;  /* 0x0000000c05057899 */ /* 0x004fc800080006ff */
[----:B------:R-:W-:Y:S01]  /*0080*/  USHF.R.S32.HI UR8, URZ, 0x1f, UR5 ;  /* 0x0000001fff087899 */ /* 0x000fe20008011405 */
[----:B0-----:R-:W-:Y:S02]  /*0090*/  IMAD.SHL.U32 R7, R0, 0x1000, RZ ;  /* 0x0000100000077824 */ /* 0x001fe400078e00ff */
[----:B---3--:R-:W-:Y:S09]  /*00a0*/  BRA.U UP0, `(.L_x_58) ;  /* 0x0000002100dc7547 */ /* 0x008ff2000b800000 */
[----:B------:R-:W0:Y:S02]  /*00b0*/  LDCU.64 UR10, c[0x0][0x3b8] ;  /* 0x00007700ff0a77ac */ /* 0x000e240008000a00 */
[----:B0-----:R-:W-:Y:S02]  /*00c0*/  IMAD.U32 R2, RZ, RZ, UR10 ;  /* 0x0000000aff027e24 */ /* 0x001fe4000f8e00ff */
[----:B------:R-:W-:-:S03]  /*00d0*/  IMAD.U32 R3, RZ, RZ, UR11 ;  /* 0x0000000bff037e24 */ /* 0x000fc6000f8e00ff */
[----:B------:R-:W-:-:S04]  /*00e0*/  IADD3 R15, P1, PT, -R7, R2, RZ ;  /* 0x00000002070f7210 */ /* 0x000fc80007f3e1ff */
[----:B------:R-:W-:Y:S02]  /*00f0*/  ISETP.GT.U32.AND P0, PT, R15, 0xfff, PT ;  /* 0x00000fff0f00780c */ /* 0x000fe40003f04070 */
[----:B------:R-:W-:-:S04]  /*0100*/  IADD3.X R14, PT, PT, R3, -0x1, RZ, P1, !PT ;  /* 0xffffffff030e7810 */ /* 0x000fc80000ffe4ff */
[----:B------:R-:W-:-:S13]  /*0110*/  ISETP.GT.U32.AND.EX P0, PT, R14, RZ, PT, P0 ;  /* 0x000000ff0e00720c */ /* 0x000fda0003f04100 */
[----:B------:R-:W-:Y:S05]  /*0120*/  @P0 BRA `(.L_x_59) ;  /* 0x0000001000380947 */ /* 0x000fea0003800000 */
[----:B------:R-:W0:Y:S01]  /*0130*/  S2R R9, SR_TID.X ;  /* 0x0000000000097919 */ /* 0x000e220000002100 */
[----:B------:R-:W-:Y:S01]  /*0140*/  IMAD.IADD R8, R2, 0x1, -R7 ;  /* 0x0000000102087824 */ /* 0x000fe200078e0a07 */
[----:B------:R-:W-:Y:S01]  /*0150*/  BSSY.RECONVERGENT B1, `(.L_x_60) ;  /* 0x000000c000017945 */ /* 0x000fe20003800200 */
[----:B------:R-:W-:-:S03]  /*0160*/  IMAD.MOV.U32 R10, RZ, RZ, RZ ;  /* 0x000000ffff0a7224 */ /* 0x000fc600078e00ff */
[----:B0-----:R-:W-:Y:S01]  /*0170*/  ISETP.GE.AND P0, PT, R9, R8, PT ;  /* 0x000000080900720c */ /* 0x001fe20003f06270 */
[----:B------:R-:W-:-:S12]  /*0180*/  IMAD.MOV.U32 R11, RZ, RZ, R9 ;  /* 0x000000ffff0b7224 */ /* 0x000fd800078e0009 */
[----:B------:R-:W-:Y:S05]  /*0190*/  @P0 BRA `(.L_x_61) ;  /* 0x00000000001c0947 */ /* 0x000fea0003800000 */
[----:B------:R-:W0:Y:S01]  /*01a0*/  LDCU UR5, c[0x0][0x384] ;  /* 0x00007080ff0577ac */ /* 0x000e220008000800 */
[----:B------:R-:W-:-:S05]  /*01b0*/  IMAD.IADD R4, R7, 0x1, R9 ;  /* 0x0000000107047824 */ /* 0x000fca00078e0209 */
[----:B------:R-:W-:-:S05]  /*01c0*/  IADD3 R4, P0, PT, R4, UR4, RZ ;  /* 0x0000000404047c10 */ /* 0x000fca000ff1e0ff */
[----:B0-----:R-:W-:-:S05]  /*01d0*/  IMAD.X R5, RZ, RZ, UR5, P0 ;  /* 0x00000005ff057e24 */ /* 0x001fca00080e06ff */
[----:B------:R-:W2:Y:S01]  /*01e0*/  LDG.E.U8.CONSTANT R4, desc[UR6][R4.64] ;  /* 0x0000000604047981 */ /* 0x000ea2000c1e9100 */
[----:B------:R-:W-:Y:S01]  /*01f0*/  VIADD R11, R9, 0x100 ;  /* 0x00000100090b7836 */ /* 0x000fe20000000000 */
[----:B--2---:R-:W-:-:S07]  /*0200*/  PRMT R10, R4, 0x8880, RZ ;  /* 0x00008880040a7816 */ /* 0x004fce00000000ff */
.L_x_61:
[----:B------:R-:W-:Y:S05]  /*0210*/  BSYNC.RECONVERGENT B1 ;  /* 0x0000000000017941 */ /* 0x000fea0003800200 */
.L_x_60:
[----:B------:R-:W-:Y:S01]  /*0220*/  ISETP.GE.AND P0, PT, R11, R8, PT ;  /* 0x000000080b00720c */ /* 0x000fe20003f06270 */
[----:B------:R-:W-:-:S12]  /*0230*/  BSSY.RECONVERGENT B1, `(.L_x_62) ;  /* 0x000009f000017945 */ /* 0x000fd80003800200 */
[----:B------:R-:W-:Y:S05]  /*0240*/  @P0 BRA `(.L_x_63) ;  /* 0x0000000800740947 */ /* 0x000fea0003800000 */
[----:B------:R-:W-:Y:S01]  /*0250*/  LOP3.LUT R3, RZ, R11, RZ, 0x33, !PT ;  /* 0x0000000bff037212 */ /* 0x000fe200078e33ff */
[----:B------:R-:W-:Y:S04]  /*0260*/  BSSY.RECONVERGENT B2, `(.L_x_64) ;  /* 0x0000017000027945 */ /* 0x000fe80003800200 */
[----:B------:R-:W-:-:S04]  /*0270*/  IMAD.IADD R2, R3, 0x1, R2 ;  /* 0x0000000103027824 */ /* 0x000fc800078e0202 */
[C---:B------:R-:W-:Y:S01]  /*0280*/  IMAD.IADD R4, R2.reuse, 0x1, -R7 ;  /* 0x0000000102047824 */ /* 0x040fe200078e0a07 */
[----:B------:R-:W-:-:S04]  /*0290*/  LOP3.LUT R3, R2, 0x300, RZ, 0xc0, !PT ;  /* 0x0000030002037812 */ /* 0x000fc800078ec0ff */
[----:B------:R-:W-:Y:S02]  /*02a0*/  ISETP.NE.AND P1, PT, R3, 0x300, PT ;  /* 0x000003000300780c */ /* 0x000fe40003f25270 */
[----:B------:R-:W-:-:S11]  /*02b0*/  ISETP.GE.U32.AND P0, PT, R4, 0x300, PT ;  /* 0x000003000400780c */ /* 0x000fd60003f06070 */
[----:B------:R-:W-:Y:S05]  /*02c0*/  @!P1 BRA `(.L_x_65) ;  /* 0x0000000000409947 */ /* 0x000fea0003800000 */
[----:B------:R-:W0:Y:S01]  /*02d0*/  LDCU UR5, c[0x0][0x384] ;  /* 0x00007080ff0577ac */ /* 0x000e220008000800 */
[----:B------:R-:W-:Y:S02]  /*02e0*/  LEA.HI R2, R2, 0x1, RZ, 0x18 ;  /* 0x0000000102027811 */ /* 0x000fe400078fc0ff */
[----:B------:R-:W-:Y:S02]  /*02f0*/  IADD3 R6, P1, P2, R11, UR4, R7 ;  /* 0x000000040b067c10 */ /* 0x000fe4000fa3e007 */
[----:B------:R-:W-:-:S05]  /*0300*/  LOP3.LUT R2, R2, 0x3, RZ, 0xc0, !PT ;  /* 0x0000000302027812 */ /* 0x000fca00078ec0ff */
[----:B------:R-:W-:Y:S01]  /*0310*/  IMAD.MOV R4, RZ, RZ, -R2 ;  /* 0x000000ffff047224 */ /* 0x000fe200078e0a02 */
[----:B0-----:R-:W-:-:S07]  /*0320*/  IADD3.X R3, PT, PT, RZ, UR5, RZ, P1, P2 ;  /* 0x00000005ff037c10 */ /* 0x001fce0008fe44ff */
.L_x_66:
[----:B------:R-:W-:-:S06]  /*0330*/  IMAD.MOV.U32 R2, RZ, RZ, R6 ;  /* 0x000000ffff027224 */ /* 0x000fcc00078e0006 */
[----:B------:R0:W2:Y:S01]  /*0340*/  LDG.E.U8.CONSTANT R2, desc[UR6][R2.64] ;  /* 0x0000000602027981 */ /* 0x0000a2000c1e9100 */
[----:B------:R-:W-:Y:S01]  /*0350*/  VIADD R4, R4, 0x1 ;  /* 0x0000000104047836 */ /* 0x000fe20000000000 */
[----:B------:R-:W-:Y:S01]  /*0360*/  IADD3 R6, P2, PT, R6, 0x100, RZ ;  /* 0x0000010006067810 */ /* 0x000fe20007f5e0ff */
[----:B------:R-:W-:-:S03]  /*0370*/  VIADD R11, R11, 0x100 ;  /* 0x000001000b0b7836 */ /* 0x000fc60000000000 */
[----:B------:R-:W-:Y:S01]  /*0380*/  ISETP.NE.AND P1, PT, R4, RZ, PT ;  /* 0x000000ff0400720c */ /* 0x000fe20003f25270 */
[----:B0-----:R-:W-:Y:S01]  /*0390*/  IMAD.X R3, RZ, RZ, R3, P2 ;  /* 0x000000ffff037224 */ /* 0x001fe200010e0603 */
[----:B--2---:R-:W-:-:S05]  /*03a0*/  PRMT R5, R2, 0x8880, RZ ;  /* 0x0000888002057816 */ /* 0x004fca00000000ff */
[----:B------:R-:W-:-:S06]  /*03b0*/  IMAD.IADD R10, R5, 0x1, R10 ;  /* 0x00000001050a7824 */ /* 0x000fcc00078e020a */
[----:B------:R-:W-:Y:S05]  /*03c0*/  @P1 BRA `(.L_x_66) ;  /* 0xfffffffc00d81947 */ /* 0x000fea000383ffff */
.L_x_65:
[----:B------:R-:W-:Y:S05]  /*03d0*/  BSYNC.RECONVERGENT B2 ;  /* 0x0000000000027941 */ /* 0x000fea0003800200 */
.L_x_64:
[----:B------:R-:W-:Y:S05]  /*03e0*/  @!P0 BRA `(.L_x_63) ;  /* 0x00000008000c8947 */ /* 0x000fea0003800000 */
[----:B------:R-:W0:Y:S01]  /*03f0*/  LDCU UR5, c[0x0][0x384] ;  /* 0x00007080ff0577ac */ /* 0x000e220008000800 */
[----:B------:R-:W-:Y:S01]  /*0400*/  IMAD.IADD R2, R8, 0x1, -R11 ;  /* 0x0000000108027824 */ /* 0x000fe200078e0a0b */
[----:B------:R-:W-:Y:S01]  /*0410*/  IADD3 R14, P2, PT, R7, UR4, RZ ;  /* 0x00000004070e7c10 */ /* 0x000fe2000ff5e0ff */
[----:B------:R-:W-:Y:S01]  /*0420*/  BSSY.RECONVERGENT B2, `(.L_x_67) ;  /* 0x0000049000027945 */ /* 0x000fe20003800200 */
[----:B------:R-:W-:Y:S02]  /*0430*/  PLOP3.LUT P0, PT, PT, PT, PT, 0x80, 0x8 ;  /* 0x000000000008781c */ /* 0x000fe40003f0f070 */
[----:B------:R-:W-:Y:S01]  /*0440*/  ISETP.GT.AND P1, PT, R2, 0xc00, PT ;  /* 0x00000c000200780c */ /* 0x000fe20003f24270 */
[----:B0-----:R-:W-:-:S12]  /*0450*/  IMAD.X R16, RZ, RZ, UR5, P2 ;  /* 0x00000005ff107e24 */ /* 0x001fd800090e06ff */
[----:B------:R-:W-:Y:S05]  /*0460*/  @!P1 BRA `(.L_x_68) ;  /* 0x0000000400109947 */ /* 0x000fea0003800000 */
[----:B------:R-:W-:Y:S01]  /*0470*/  PLOP3.LUT P0, PT, PT, PT, PT, 0x8, 0x80 ;  /* 0x000000000080781c */ /* 0x000fe20003f0e170 */
[----:B------:R-:W-:-:S12]  /*0480*/  VIADD R12, R8, 0xfffff400 ;  /* 0xfffff400080c7836 */ /* 0x000fd80000000000 */
.L_x_69:
[C---:B------:R-:W-:Y:S01]  /*0490*/  IADD3 R26, P1, PT, R11.reuse, R14, RZ ;  /* 0x0000000e0b1a7210 */ /* 0x040fe20007f3e0ff */
[----:B------:R-:W-:-:S03]  /*04a0*/  VIADD R3, R11, 0x400 ;  /* 0x000004000b037836 */ /* 0x000fc60000000000 */
[----:B------:R-:W-:Y:S02]  /*04b0*/  LEA.HI.X.SX32 R27, R11, R16, 0x1, P1 ;  /* 0x000000100b1b7211 */ /* 0x000fe400008f0eff */
[----:B------:R-:W-:-:S03]  /*04c0*/  IADD3 R4, P1, PT, R3, R14, RZ ;  /* 0x0000000e03047210 */ /* 0x000fc60007f3e0ff */
[----:B------:R-:W2:Y:S01]  /*04d0*/  LDG.E.U8.CONSTANT R19, desc[UR6][R26.64+0x200] ;  /* 0x000200061a137981 */ /* 0x000ea2000c1e9100 */
[----:B------:R-:W-:Y:S01]  /*04e0*/  LEA.HI.X.SX32 R5, R3, R16, 0x1, P1 ;  /* 0x0000001003057211 */ /* 0x000fe200008f0eff */
[----:B------:R-:W-:Y:S02]  /*04f0*/  VIADD R7, R11, 0x800 ;  /* 0x000008000b077836 */ /* 0x000fe40000000000 */
[----:B------:R-:W3:Y:S04]  /*0500*/  LDG.E.U8.CONSTANT R21, desc[UR6][R26.64] ;  /* 0x000000061a157981 */ /* 0x000ee8000c1e9100 */
[----:B------:R-:W4:Y:S01]  /*0510*/  LDG.E.U8.CONSTANT R20, desc[UR6][R26.64+0x100] ;  /* 0x000100061a147981 */ /* 0x000f22000c1e9100 */
[----:B------:R-:W-:-:S03]  /*0520*/  IADD3 R2, P1, PT, R7, R14, RZ ;  /* 0x0000000e07027210 */ /* 0x000fc60007f3e0ff */
[----:B------:R-:W5:Y:S04]  /*0530*/  LDG.E.U8.CONSTANT R17, desc[UR6][R26.64+0x300] ;  /* 0x000300061a117981 */ /* 0x000f68000c1e9100 */
[----:B------:R-:W5:Y:S04]  /*0540*/  LDG.E.U8.CONSTANT R18, desc[UR6][R4.64] ;  /* 0x0000000604127981 */ /* 0x000f68000c1e9100 */
[----:B------:R-:W5:Y:S01]  /*0550*/  LDG.E.U8.CONSTANT R13, desc[UR6][R4.64+0x100] ;  /* 0x00010006040d7981 */ /* 0x000f62000c1e9100 */
[----:B------:R-:W-:Y:S01]  /*0560*/  LEA.HI.X.SX32 R3, R7, R16, 0x1, P1 ;  /* 0x0000001007037211 */ /* 0x000fe200008f0eff */
[----:B------:R-:W-:-:S02]  /*0570*/  VIADD R23, R11, 0xc00 ;  /* 0x00000c000b177836 */ /* 0x000fc40000000000 */
[----:B------:R-:W5:Y:S04]  /*0580*/  LDG.E.U8.CONSTANT R15, desc[UR6][R4.64+0x200] ;  /* 0x00020006040f7981 */ /* 0x000f68000c1e9100 */
[----:B------:R3:W5:Y:S01]  /*0590*/  LDG.E.U8.CONSTANT R24, desc[UR6][R4.64+0x300] ;  /* 0x0003000604187981 */ /* 0x000762000c1e9100 */
[----:B------:R-:W-:-:S03]  /*05a0*/  IADD3 R6, P1, PT, R23, R14, RZ ;  /* 0x0000000e17067210 */ /* 0x000fc60007f3e0ff */
[----:B------:R-:W5:Y:S04]  /*05b0*/  LDG.E.U8.CONSTANT R25, desc[UR6][R2.64] ;  /* 0x0000000602197981 */ /* 0x000f68000c1e9100 */
[----:B------:R-:W5:Y:S01]  /*05c0*/  LDG.E.U8.CONSTANT R22, desc[UR6][R2.64+0x100] ;  /* 0x0001000602167981 */ /* 0x000f62000c1e9100 */
[----:B------:R-:W-:-:S03]  /*05d0*/  LEA.HI.X.SX32 R7, R23, R16, 0x1, P1 ;  /* 0x0000001017077211 */ /* 0x000fc600008f0eff */
[----:B------:R-:W5:Y:S04]  /*05e0*/  LDG.E.U8.CONSTANT R23, desc[UR6][R2.64+0x200] ;  /* 0x0002000602177981 */ /* 0x000f68000c1e9100 */
[----:B------:R0:W5:Y:S04]  /*05f0*/  LDG.E.U8.CONSTANT R28, desc[UR6][R2.64+0x300] ;  /* 0x00030006021c7981 */ /* 0x000168000c1e9100 */
[----:B------:R-:W5:Y:S04]  /*0600*/  LDG.E.U8.CONSTANT R29, desc[UR6][R6.64] ;  /* 0x00000006061d7981 */ /* 0x000f68000c1e9100 */
[----:B------:R-:W5:Y:S04]  /*0610*/  LDG.E.U8.CONSTANT R27, desc[UR6][R6.64+0x100] ;  /* 0x00010006061b7981 */ /* 0x000f68000c1e9100 */
[----:B------:R-:W5:Y:S04]  /*0620*/  LDG.E.U8.CONSTANT R26, desc[UR6][R6.64+0x200] ;  /* 0x00020006061a7981 */ /* 0x000f68000c1e9100 */
[----:B------:R-:W5:Y:S01]  /*0630*/  LDG.E.U8.CONSTANT R4, desc[UR6][R6.64+0x300] ;  /* 0x0003000606047981 */ /* 0x000f62000c1e9100 */
[----:B------:R-:W-:-:S05]  /*0640*/  VIADD R11, R11, 0x1000 ;  /* 0x000010000b0b7836 */ /* 0x000fca0000000000 */
[----:B------:R-:W-:Y:S02]  /*0650*/  ISETP.GE.AND P1, PT, R11, R12, PT ;  /* 0x0000000c0b00720c */ /* 0x000fe40003f26270 */
[----:B--2---:R-:W-:Y:S02]  /*0660*/  PRMT R19, R19, 0x8880, RZ ;  /* 0x0000888013137816 */ /* 0x004fe400000000ff */
[----:B---3--:R-:W-:-:S03]  /*0670*/  PRMT R5, R21, 0x8880, RZ ;  /* 0x0000888015057816 */ /* 0x008fc600000000ff */
[----:B0-----:R-:W-:Y:S01]  /*0680*/  IMAD.MOV.U32 R2, RZ, RZ, R19 ;  /* 0x000000ffff027224 */ /* 0x001fe200078e0013 */
[----:B----4-:R-:W-:Y:S02]  /*0690*/  PRMT R20, R20, 0x8880, RZ ;  /* 0x0000888014147816 */ /* 0x010fe400000000ff */
[----:B-----5:R-:W-:Y:S02]  /*06a0*/  PRMT R3, R17, 0x8880, RZ ;  /* 0x0000888011037816 */ /* 0x020fe400000000ff */
[----:B------:R-:W-:Y:S02]  /*06b0*/  IADD3 R5, PT, PT, R20, R5, R10 ;  /* 0x0000000514057210 */ /* 0x000fe40007ffe00a */
[----:B------:R-:W-:Y:S02]  /*06c0*/  PRMT R18, R18, 0x8880, RZ ;  /* 0x0000888012127816 */ /* 0x000fe400000000ff */
[----:B------:R-:W-:Y:S02]  /*06d0*/  PRMT R13, R13, 0x8880, RZ ;  /* 0x000088800d0d7816 */ /* 0x000fe400000000ff */
[----:B------:R-:W-:Y:S01]  /*06e0*/  IADD3 R2, PT, PT, R3, R2, R5 ;  /* 0x0000000203027210 */ /* 0x000fe20007ffe005 */
[----:B------:R-:W-:Y:S01]  /*06f0*/  IMAD.MOV.U32 R3, RZ, RZ, R18 ;  /* 0x000000ffff037224 */ /* 0x000fe200078e0012 */
[----:B------:R-:W-:Y:S01]  /*0700*/  PRMT R15, R15, 0x8880, RZ ;  /* 0x000088800f0f7816 */ /* 0x000fe200000000ff */
[----:B------:R-:W-:Y:S01]  /*0710*/  IMAD.MOV.U32 R5, RZ, RZ, R13 ;  /* 0x000000ffff057224 */ /* 0x000fe200078e000d */
[----:B------:R-:W-:-:S04]  /*0720*/  PRMT R24, R24, 0x8880, RZ ;  /* 0x0000888018187816 */ /* 0x000fc800000000ff */
        /* <DEDUP_REMOVED lines=21> */
[----:B------:R-:W-:-:S05]  /*0880*/  IMAD.MOV.U32 R3, RZ, RZ, R26 ;  /* 0x000000ffff037224 */ /* 0x000fca00078e001a */
[----:B------:R-:W-:Y:S01]  /*0890*/  IADD3 R10, PT, PT, R10, R3, R2 ;  /* 0x000000030a0a7210 */ /* 0x000fe20007ffe002 */
[----:B------:R-:W-:Y:S06]  /*08a0*/  @!P1 BRA `(.L_x_69) ;  /* 0xfffffff800f89947 */ /* 0x000fec000383ffff */
.L_x_68:
[----:B------:R-:W-:Y:S05]  /*08b0*/  BSYNC.RECONVERGENT B2 ;  /* 0x0000000000027941 */ /* 0x000fea0003800200 */
.L_x_67:
[----:B------:R-:W-:Y:S01]  /*08c0*/  IMAD.IADD R2, R8, 0x1, -R11 ;  /* 0x0000000108027824 */ /* 0x000fe200078e0a0b */
[----:B------:R-:W-:Y:S04]  /*08d0*/  BSSY.RECONVERGENT B2, `(.L_x_70) ;  /* 0x0000022000027945 */ /* 0x000fe80003800200 */
[----:B------:R-:W-:-:S13]  /*08e0*/  ISETP.GT.AND P1, PT, R2, 0x400, PT ;  /* 0x000004000200780c */ /* 0x000fda0003f24270 */
[----:B------:R-:W-:Y:S05]  /*08f0*/  @!P1 BRA `(.L_x_71) ;  /* 0x00000000007c9947 */ /* 0x000fea0003800000 */
[C---:B------:R-:W-:Y:S01]  /*0900*/  IADD3 R6, P0, PT, R11.reuse, R14, RZ ;  /* 0x0000000e0b067210 */ /* 0x040fe20007f1e0ff */
[----:B------:R-:W-:-:S03]  /*0910*/  VIADD R3, R11, 0x400 ;  /* 0x000004000b037836 */ /* 0x000fc60000000000 */
[----:B------:R-:W-:Y:S02]  /*0920*/  LEA.HI.X.SX32 R7, R11, R16, 0x1, P0 ;  /* 0x000000100b077211 */ /* 0x000fe400000f0eff */
[----:B------:R-:W-:-:S03]  /*0930*/  IADD3 R2, P0, PT, R3, R14, RZ ;  /* 0x0000000e03027210 */ /* 0x000fc60007f1e0ff */
[----:B------:R-:W2:Y:S04]  /*0940*/  LDG.E.U8.CONSTANT R12, desc[UR6][R6.64] ;  /* 0x00000006060c7981 */ /* 0x000ea8000c1e9100 */
[----:B------:R-:W3:Y:S01]  /*0950*/  LDG.E.U8.CONSTANT R13, desc[UR6][R6.64+0x100] ;  /* 0x00010006060d7981 */ /* 0x000ee2000c1e9100 */
[----:B------:R-:W-:-:S03]  /*0960*/  LEA.HI.X.SX32 R3, R3, R16, 0x1, P0 ;  /* 0x0000001003037211 */ /* 0x000fc600000f0eff */
[----:B------:R-:W4:Y:S04]  /*0970*/  LDG.E.U8.CONSTANT R15, desc[UR6][R6.64+0x200] ;  /* 0x00020006060f7981 */ /* 0x000f28000c1e9100 */
[----:B------:R-:W5:Y:S04]  /*0980*/  LDG.E.U8.CONSTANT R17, desc[UR6][R6.64+0x300] ;  /* 0x0003000606117981 */ /* 0x000f68000c1e9100 */
[----:B------:R-:W5:Y:S04]  /*0990*/  LDG.E.U8.CONSTANT R18, desc[UR6][R2.64] ;  /* 0x0000000602127981 */ /* 0x000f68000c1e9100 */
[----:B------:R-:W5:Y:S04]  /*09a0*/  LDG.E.U8.CONSTANT R19, desc[UR6][R2.64+0x100] ;  /* 0x0001000602137981 */ /* 0x000f68000c1e9100 */
[----:B------:R-:W5:Y:S04]  /*09b0*/  LDG.E.U8.CONSTANT R4, desc[UR6][R2.64+0x200] ;  /* 0x0002000602047981 */ /* 0x000f68000c1e9100 */
[----:B------:R0:W5:Y:S01]  /*09c0*/  LDG.E.U8.CONSTANT R5, desc[UR6][R2.64+0x300] ;  /* 0x0003000602057981 */ /* 0x000162000c1e9100 */
[----:B------:R-:W-:Y:S01]  /*09d0*/  PLOP3.LUT P0, PT, PT, PT, PT, 0x8, 0x80 ;  /* 0x000000000080781c */ /* 0x000fe20003f0e170 */
[----:B------:R-:W-:Y:S01]  /*09e0*/  VIADD R11, R11, 0x800 ;  /* 0x000008000b0b7836 */ /* 0x000fe20000000000 */
[----:B--2---:R-:W-:-:S02]  /*09f0*/  PRMT R12, R12, 0x8880, RZ ;  /* 0x000088800c0c7816 */ /* 0x004fc400000000ff */
[----:B---3--:R-:W-:-:S03]  /*0a00*/  PRMT R20, R13, 0x8880, RZ ;  /* 0x000088800d147816 */ /* 0x008fc600000000ff */
[----:B------:R-:W-:Y:S01]  /*0a10*/  IMAD.MOV.U32 R13, RZ, RZ, R12 ;  /* 0x000000ffff0d7224 */ /* 0x000fe200078e000c */
[----:B----4-:R-:W-:Y:S01]  /*0a20*/  PRMT R15, R15, 0x8880, RZ ;  /* 0x000088800f0f7816 */ /* 0x010fe200000000ff */
[----:B------:R-:W-:Y:S01]  /*0a30*/  IMAD.MOV.U32 R12, RZ, RZ, R20 ;  /* 0x000000ffff0c7224 */ /* 0x000fe200078e0014 */
[----:B-----5:R-:W-:-:S03]  /*0a40*/  PRMT R6, R17, 0x8880, RZ ;  /* 0x0000888011067816 */ /* 0x020fc600000000ff */
[----:B------:R-:W-:Y:S01]  /*0a50*/  IMAD.MOV.U32 R7, RZ, RZ, R15 ;  /* 0x000000ffff077224 */ /* 0x000fe200078e000f */
[----:B------:R-:W-:Y:S02]  /*0a60*/  IADD3 R12, PT, PT, R12, R13, R10 ;  /* 0x0000000d0c0c7210 */ /* 0x000fe40007ffe00a */
[----:B0-----:R-:W-:Y:S02]  /*0a70*/  PRMT R3, R18, 0x8880, RZ ;  /* 0x0000888012037816 */ /* 0x001fe400000000ff */
[----:B------:R-:W-:Y:S02]  /*0a80*/  IADD3 R6, PT, PT, R6, R7, R12 ;  /* 0x0000000706067210 */ /* 0x000fe40007ffe00c */
[----:B------:R-:W-:Y:S02]  /*0a90*/  PRMT R2, R19, 0x8880, RZ ;  /* 0x0000888013027816 */ /* 0x000fe400000000ff */
[----:B------:R-:W-:Y:S02]  /*0aa0*/  PRMT R4, R4, 0x8880, RZ ;  /* 0x0000888004047816 */ /* 0x000fe400000000ff */
[----:B------:R-:W-:-:S02]  /*0ab0*/  IADD3 R2, PT, PT, R2, R3, R6 ;  /* 0x0000000302027210 */ /* 0x000fc40007ffe006 */
[----:B------:R-:W-:Y:S01]  /*0ac0*/  PRMT R10, R5, 0x8880, RZ ;  /* 0x00008880050a7816 */ /* 0x000fe200000000ff */
[----:B------:R-:W-:-:S05]  /*0ad0*/  IMAD.MOV.U32 R3, RZ, RZ, R4 ;  /* 0x000000ffff037224 */ /* 0x000fca00078e0004 */
[----:B------:R-:W-:-:S07]  /*0ae0*/  IADD3 R10, PT, PT, R10, R3, R2 ;  /* 0x000000030a0a7210 */ /* 0x000fce0007ffe002 */
.L_x_71:
[----:B------:R-:W-:Y:S05]  /*0af0*/  BSYNC.RECONVERGENT B2 ;  /* 0x0000000000027941 */ /* 0x000fea0003800200 */
.L_x_70:
[----:B------:R-:W-:-:S13]  /*0b00*/  ISETP.LT.OR P0, PT, R11, R8, P0 ;  /* 0x000000080b00720c */ /* 0x000fda0000701670 */
[----:B------:R-:W-:Y:S05]  /*0b10*/  @!P0 BRA `(.L_x_63) ;  /* 0x0000000000408947 */ /* 0x000fea0003800000 */
[----:B------:R-:W-:-:S04]  /*0b20*/  IADD3 R14, P0, PT, R11, R14, RZ ;  /* 0x0000000e0b0e7210 */ /* 0x000fc80007f1e0ff */
[----:B------:R-:W-:-:S05]  /*0b30*/  LEA.HI.X.SX32 R15, R11, R16, 0x1, P0 ;  /* 0x000000100b0f7211 */ /* 0x000fca00000f0eff */
[----:B------:R-:W2:Y:S04]  /*0b40*/  LDG.E.U8.CONSTANT R2, desc[UR6][R14.64] ;  /* 0x000000060e027981 */ /* 0x000ea8000c1e9100 */
[----:B------:R-:W3:Y:S04]  /*0b50*/  LDG.E.U8.CONSTANT R3, desc[UR6][R14.64+0x100] ;  /* 0x000100060e037981 */ /* 0x000ee8000c1e9100 */
[----:B------:R-:W4:Y:S04]  /*0b60*/  LDG.E.U8.CONSTANT R4, desc[UR6][R14.64+0x200] ;  /* 0x000200060e047981 */ /* 0x000f28000c1e9100 */
[----:B------:R-:W5:Y:S01]  /*0b70*/  LDG.E.U8.CONSTANT R5, desc[UR6][R14.64+0x300] ;  /* 0x000300060e057981 */ /* 0x000f62000c1e9100 */
[----:B--2---:R-:W-:-:S02]  /*0b80*/  PRMT R2, R2, 0x8880, RZ ;  /* 0x0000888002027816 */ /* 0x004fc400000000ff */
[----:B---3--:R-:W-:-:S03]  /*0b90*/  PRMT R6, R3, 0x8880, RZ ;  /* 0x0000888003067816 */ /* 0x008fc600000000ff */
[----:B------:R-:W-:Y:S01]  /*0ba0*/  IMAD.MOV.U32 R3, RZ, RZ, R2 ;  /* 0x000000ffff037224 */ /* 0x000fe200078e0002 */
[----:B----4-:R-:W-:Y:S01]  /*0bb0*/  PRMT R4, R4, 0x8880, RZ ;  /* 0x0000888004047816 */ /* 0x010fe200000000ff */
[----:B------:R-:W-:Y:S01]  /*0bc0*/  IMAD.MOV.U32 R2, RZ, RZ, R6 ;  /* 0x000000ffff027224 */ /* 0x000fe200078e0006 */
[----:B-----5:R-:W-:-:S03]  /*0bd0*/  PRMT R7, R5, 0x8880, RZ ;  /* 0x0000888005077816 */ /* 0x020fc600000000ff */
[----:B------:R-:W-:Y:S01]  /*0be0*/  IMAD.MOV.U32 R5, RZ, RZ, R4 ;  /* 0x000000ffff057224 */ /* 0x000fe200078e0004 */
[----:B------:R-:W-:Y:S01]  /*0bf0*/  IADD3 R2, PT, PT, R2, R3, R10 ;  /* 0x0000000302027210 */ /* 0x000fe20007ffe00a */
[----:B------:R-:W-:-:S05]  /*0c00*/  IMAD.MOV.U32 R4, RZ, RZ, R7 ;  /* 0x000000ffff047224 */ /* 0x000fca00078e0007 */
[----:B------:R-:W-:-:S07]  /*0c10*/  IADD3 R10, PT, PT, R4, R5, R2 ;  /* 0x00000005040a7210 */ /* 0x000fce0007ffe002 */
.L_x_63:
[----:B------:R-:W-:Y:S05]  /*0c20*/  BSYNC.RECONVERGENT B1 ;  /* 0x0000000000017941 */ /* 0x000fea0003800200 */
.L_x_62:
[----:B------:R-:W-:-:S13]  /*0c30*/  ISETP.GE.AND P0, PT, R8, 0x100, PT ;  /* 0x000001000800780c */ /* 0x000fda0003f06270 */
[----:B------:R-:W-:Y:S05]  /*0c40*/  @!P0 BRA `(.L_x_72) ;  /* 0x0000000000648947 */ /* 0x000fea0003800000 */
        /* <DEDUP_REMOVED lines=25> */
.L_x_72:
[----:B------:R-:W-:Y:S01]  /*0de0*/  LOP3.LUT R2, R9, 0x3e0, RZ, 0xc0, !PT ;  /* 0x000003e009027812 */ /* 0x000fe200078ec0ff */
[----:B------:R-:W0:Y:S03]  /*0df0*/  S2R R12, SR_LANEID ;  /* 0x00000000000c7919 */ /* 0x000e260000000000 */
[----:B------:R-:W-:Y:S01]  /*0e00*/  LOP3.LUT R5, RZ, R2, RZ, 0x33, !PT ;  /* 0x00000002ff057212 */ /* 0x000fe200078e33ff */
[----:B------:R-:W-:-:S04]  /*0e10*/  VIADD R3, R2, 0x20 ;  /* 0x0000002002037836 */ /* 0x000fc80000000000 */
[----:B------:R-:W-:Y:S01]  /*0e20*/  IMAD.IADD R5, R8, 0x1, R5 ;  /* 0x0000000108057824 */ /* 0x000fe200078e0205 */
[----:B------:R-:W-:-:S04]  /*0e30*/  ISETP.GT.AND P0, PT, R3, R8, PT ;  /* 0x000000080300720c */ /* 0x000fc80003f04270 */
[----:B------:R-:W-:-:S05]  /*0e40*/  SEL R5, R5, 0x1f, P0 ;  /* 0x0000001f05057807 */ /* 0x000fca0000000000 */
[----:B------:R-:W1:Y:S01]  /*0e50*/  SHFL.DOWN PT, R2, R10, 0x1, R5 ;  /* 0x082000000a027989 */ /* 0x000e6200000e0005 */
        /* <DEDUP_REMOVED lines=8> */
[----:B------:R-:W-:Y:S02]  /*0ee0*/  @!P1 MOV R10, 0x400 ;  /* 0x00000400000a9802 */ /* 0x000fe40000000f00 */
[----:B------:R-:W-:Y:S01]  /*0ef0*/  @!P1 SHF.R.U32.HI R7, RZ, 0x3, R9 ;  /* 0x00000003ff079819 */ /* 0x000fe20000011609 */
[----:B------:R-:W1:Y:S03]  /*0f00*/  SHFL.DOWN PT, R3, R2, 0x2, R5 ;  /* 0x0840000002037989 */ /* 0x000e6600000e0005 */
[----:B------:R-:W-:Y:S02]  /*0f10*/  @!P1 LOP3.LUT R7, R7, 0x7c, RZ, 0xc0, !PT ;  /* 0x0000007c07079812 */ /* 0x000fe400078ec0ff */
[----:B-1----:R-:W-:Y:S02]  /*0f20*/  SEL R3, R3, RZ, !P0 ;  /* 0x000000ff03037207 */ /* 0x002fe40004000000 */
[----:B------:R-:W-:-:S02]  /*0f30*/  ISETP.GT.AND P0, PT, R6, R5, PT ;  /* 0x000000050600720c */ /* 0x000fc40003f04270 */
[----:B0-----:R-:W-:Y:S01]  /*0f40*/  @!P1 LEA R10, R11, R10, 0x18 ;  /* 0x0000000a0b0a9211 */ /* 0x001fe200078ec0ff */
[----:B------:R-:W-:Y:S02]  /*0f50*/  IMAD.IADD R4, R2, 0x1, R3 ;  /* 0x0000000102047824 */ /* 0x000fe400078e0203 */
[----:B------:R-:W-:Y:S02]  /*0f60*/  VIADD R2, R12, 0x8 ;  /* 0x000000080c027836 */ /* 0x000fe40000000000 */
[----:B------:R-:W-:Y:S01]  /*0f70*/  @!P1 IMAD.IADD R10, R7, 0x1, R10 ;  /* 0x00000001070a9824 */ /* 0x000fe200078e020a */
[----:B------:R-:W0:Y:S02]  /*0f80*/  SHFL.DOWN PT, R3, R4, 0x4, R5 ;  /* 0x0880000004037989 */ /* 0x000e2400000e0005 */
        /* <DEDUP_REMOVED lines=21> */
[----:B------:R-:W0:Y:S04]  /*10e0*/  LDS.128 R4, [UR4+0x10] ;  /* 0x00001004ff047984 */ /* 0x000e280008000c00 */
[----:B------:R-:W2:Y:S04]  /*10f0*/  LDS R2, [UR4+0xc] ;  /* 0x00000c04ff027984 */ /* 0x000ea80008000800 */
[----:B-1----:R-:W1:Y:S01]  /*1100*/  LDS.64 R10, [UR4+0x20] ;  /* 0x00002004ff0a7984 */ /* 0x002e620008000a00 */
[----:B0-----:R-:W-:Y:S02]  /*1110*/  SEL R4, R4, RZ, P2 ;  /* 0x000000ff04047207 */ /* 0x001fe40001000000 */
[----:B------:R-:W-:-:S02]  /*1120*/  ISETP.GT.AND P2, PT, R8, 0x60, PT ;  /* 0x000000600800780c */ /* 0x000fc40003f44270 */
[----:B--2---:R-:W-:Y:S02]  /*1130*/  SEL R2, R2, RZ, P1 ;  /* 0x000000ff02027207 */ /* 0x004fe40000800000 */
        /* <DEDUP_REMOVED lines=8> */
[----:B-1----:R-:W-:Y:S02]  /*11c0*/  SEL R10, R10, RZ, P2 ;  /* 0x000000ff0a0a7207 */ /* 0x002fe40001000000 */
[----:B------:R-:W-:Y:S02]  /*11d0*/  SEL R11, R11, RZ, P3 ;  /* 0x000000ff0b0b7207 */ /* 0x000fe40001800000 */
[----:B------:R-:W-:-:S05]  /*11e0*/  IADD3 R2, PT, PT, R10, R2, R7 ;  /* 0x000000020a027210 */ /* 0x000fca0007ffe007 */
[----:B------:R-:W-:Y:S01]  /*11f0*/  IMAD.IADD R3, R2, 0x1, R11 ;  /* 0x0000000102037824 */ /* 0x000fe200078e020b */
[----:B------:R-:W-:Y:S06]  /*1200*/  BRA `(.L_x_73) ;  /* 0x0000003400e47947 */ /* 0x000fec0003800000 */
.L_x_59:
[----:B------:R-:W0:Y:S01]  /*1210*/  S2R R4, SR_TID.X ;  /* 0x0000000000047919 */ /* 0x000e220000002100 */
[----:B------:R-:W1:Y:S01]  /*1220*/  LDCU UR9, c[0x0][0x384] ;  /* 0x00007080ff0977ac */ /* 0x000e620008000800 */
[----:B0-----:R-:W-:-:S05]  /*1230*/  IMAD R8, R4, 0x4, R7 ;  /* 0x0000000404087824 */ /* 0x001fca00078e0207 */
[----:B------:R-:W-:-:S05]  /*1240*/  IADD3 R8, P0, PT, R8, UR4, RZ ;  /* 0x0000000408087c10 */ /* 0x000fca000ff1e0ff */
[----:B-1----:R-:W-:-:S05]  /*1250*/  IMAD.X R9, RZ, RZ, UR9, P0 ;  /* 0x00000009ff097e24 */ /* 0x002fca00080e06ff */
[----:B------:R-:W2:Y:S04]  /*1260*/  LDG.E.CONSTANT R10, desc[UR6][R8.64] ;  /* 0x00000006080a7981 */ /* 0x000ea8000c1e9900 */
[----:B------:R-:W3:Y:S04]  /*1270*/  LDG.E.CONSTANT R11, desc[UR6][R8.64+0x400] ;  /* 0x00040006080b7981 */ /* 0x000ee8000c1e9900 */
[----:B------:R-:W4:Y:S04]  /*1280*/  LDG.E.CONSTANT R6, desc[UR6][R8.64+0x800] ;  /* 0x0008000608067981 */ /* 0x000f28000c1e9900 */
[----:B------:R3:W5:Y:S01]  /*1290*/  LDG.E.CONSTANT R5, desc[UR6][R8.64+0xc00] ;  /* 0x000c000608057981 */ /* 0x000762000c1e9900 */
[----:B------:R-:W-:-:S04]  /*12a0*/  ISETP.GE.U32.AND P0, PT, R15, UR5, PT ;  /* 0x000000050f007c0c */ /* 0x000fc8000bf06070 */
[----:B------:R-:W-:Y:S01]  /*12b0*/  ISETP.GE.U32.AND.EX P0, PT, R14, UR8, PT, P0 ;  /* 0x000000080e007c0c */ /* 0x000fe2000bf06100 */
[C---:B--2---:R-:W-:Y:S01]  /*12c0*/  IMAD.U32 R13, R10.reuse, 0x10000, RZ ;  /* 0x000100000a0d7824 */ /* 0x044fe200078e00ff */
[----:B------:R-:W-:Y:S01]  /*12d0*/  PRMT R12, R10, 0x8880, RZ ;  /* 0x000088800a0c7816 */ /* 0x000fe200000000ff */
[----:B---3--:R-:W-:-:S03]  /*12e0*/  IMAD.U32 R8, R11, 0x10000, RZ ;  /* 0x000100000b087824 */ /* 0x008fc600078e00ff */
[----:B------:R-:W-:Y:S01]  /*12f0*/  LEA.HI.SX32 R13, R13, R12, 0x8 ;  /* 0x0000000c0d0d7211 */ /* 0x000fe200078f42ff */
[----:B------:R-:W-:Y:S01]  /*1300*/  IMAD.SHL.U32 R12, R10, 0x100, RZ ;  /* 0x000001000a0c7824 */ /* 0x000fe200078e00ff */
[----:B----4-:R-:W-:-:S04]  /*1310*/  PRMT R9, R6, 0x8880, RZ ;  /* 0x0000888006097816 */ /* 0x010fc800000000ff */
[----:B------:R-:W-:Y:S02]  /*1320*/  LEA.HI.SX32 R13, R12, R13, 0x8 ;  /* 0x0000000d0c0d7211 */ /* 0x000fe400078f42ff */
[----:B------:R-:W-:Y:S02]  /*1330*/  PRMT R12, R11, 0x8880, RZ ;  /* 0x000088800b0c7816 */ /* 0x000fe400000000ff */
[----:B------:R-:W-:-:S03]  /*1340*/  LEA.HI.SX32 R13, R10, R13, 0x8 ;  /* 0x0000000d0a0d7211 */ /* 0x000fc600078f42ff */
[----:B------:R-:W-:-:S04]  /*1350*/  IMAD.MOV.U32 R10, RZ, RZ, R12 ;  /* 0x000000ffff0a7224 */ /* 0x000fc800078e000c */
[----:B------:R-:W-:-:S05]  /*1360*/  IMAD.IADD R13, R10, 0x1, R13 ;  /* 0x000000010a0d7824 */ /* 0x000fca00078e020d */
[----:B------:R-:W-:Y:S01]  /*1370*/  LEA.HI.SX32 R13, R8, R13, 0x8 ;  /* 0x0000000d080d7211 */ /* 0x000fe200078f42ff */
[----:B------:R-:W-:-:S05]  /*1380*/  IMAD.SHL.U32 R8, R11, 0x100, RZ ;  /* 0x000001000b087824 */ /* 0x000fca00078e00ff */
[----:B------:R-:W-:Y:S01]  /*1390*/  LEA.HI.SX32 R10, R8, R13, 0x8 ;  /* 0x0000000d080a7211 */ /* 0x000fe200078f42ff */
[----:B------:R-:W-:Y:S02]  /*13a0*/  IMAD.MOV.U32 R8, RZ, RZ, R9 ;  /* 0x000000ffff087224 */ /* 0x000fe400078e0009 */
[----:B------:R-:W-:Y:S01]  /*13b0*/  IMAD.U32 R9, R6, 0x10000, RZ ;  /* 0x0001000006097824 */ /* 0x000fe200078e00ff */
[----:B------:R-:W-:-:S05]  /*13c0*/  LEA.HI.SX32 R11, R11, R10, 0x8 ;  /* 0x0000000a0b0b7211 */ /* 0x000fca00078f42ff */
[----:B------:R-:W-:Y:S02]  /*13d0*/  IMAD.IADD R10, R8, 0x1, R11 ;  /* 0x00000001080a7824 */ /* 0x000fe400078e020b */
[----:B------:R-:W-:-:S03]  /*13e0*/  IMAD.SHL.U32 R8, R6, 0x100, RZ ;  /* 0x0000010006087824 */ /* 0x000fc600078e00ff */
[----:B------:R-:W-:Y:S02]  /*13f0*/  LEA.HI.SX32 R9, R9, R10, 0x8 ;  /* 0x0000000a09097211 */ /* 0x000fe400078f42ff */
[----:B-----5:R-:W-:Y:S02]  /*1400*/  PRMT R10, R5, 0x8880, RZ ;  /* 0x00008880050a7816 */ /* 0x020fe400000000ff */
[----:B------:R-:W-:-:S03]  /*1410*/  LEA.HI.SX32 R9, R8, R9, 0x8 ;  /* 0x0000000908097211 */ /* 0x000fc600078f42ff */
[----:B------:R-:W-:Y:S01]  /*1420*/  IMAD.MOV.U32 R8, RZ, RZ, R10 ;  /* 0x000000ffff087224 */ /* 0x000fe200078e000a */
[----:B------:R-:W-:Y:S01]  /*1430*/  LEA.HI.SX32 R9, R6, R9, 0x8 ;  /* 0x0000000906097211 */ /* 0x000fe200078f42ff */
[----:B------:R-:W-:-:S04]  /*1440*/  IMAD.U32 R6, R5, 0x10000, RZ ;  /* 0x0001000005067824 */ /* 0x000fc800078e00ff */
[----:B------:R-:W-:Y:S02]  /*1450*/  IMAD.IADD R9, R8, 0x1, R9 ;  /* 0x0000000108097824 */ /* 0x000fe400078e0209 */
[----:B------:R-:W-:-:S03]  /*1460*/  IMAD.SHL.U32 R8, R5, 0x100, RZ ;  /* 0x0000010005087824 */ /* 0x000fc600078e00ff */
[----:B------:R-:W-:-:S04]  /*1470*/  LEA.HI.SX32 R9, R6, R9, 0x8 ;  /* 0x0000000906097211 */ /* 0x000fc800078f42ff */
[----:B------:R-:W-:-:S04]  /*1480*/  LEA.HI.SX32 R8, R8, R9, 0x8 ;  /* 0x0000000908087211 */ /* 0x000fc800078f42ff */
[----:B------:R-:W-:Y:S01]  /*1490*/  LEA.HI.SX32 R5, R5, R8, 0x8 ;  /* 0x0000000805057211 */ /* 0x000fe200078f42ff */
[----:B------:R-:W-:Y:S06]  /*14a0*/  @!P0 BRA `(.L_x_74) ;  /* 0x0000000c00788947 */ /* 0x000fec0003800000 */
[----:B------:R-:W-:Y:S01]  /*14b0*/  IADD3 R9, P1, PT, R7, UR5, RZ ;  /* 0x0000000507097c10 */ /* 0x000fe2000ff3e0ff */
[----:B------:R-:W0:Y:S01]  /*14c0*/  LDCU.64 UR10, c[0x0][0x380] ;  /* 0x00007000ff0a77ac */ /* 0x000e220008000a00 */
[----:B------:R-:W-:Y:S02]  /*14d0*/  IADD3 R8, P2, PT, R2, -0x1000, RZ ;  /* 0xfffff00002087810 */ /* 0x000fe40007f5e0ff */
[C---:B------:R-:W-:Y:S01]  /*14e0*/  IADD3 R7, P3, PT, R9.reuse, UR4, RZ ;  /* 0x0000000409077c10 */ /* 0x040fe2000ff7e0ff */
[----:B------:R-:W-:Y:S01]  /*14f0*/  IMAD.X R12, RZ, RZ, UR8, P1 ;  /* 0x00000008ff0c7e24 */ /* 0x000fe200088e06ff */
[----:B------:R-:W-:Y:S02]  /*1500*/  ISETP.GT.U32.AND P0, PT, R9, R8, PT ;  /* 0x000000080900720c */ /* 0x000fe40003f04070 */
[----:B------:R-:W-:Y:S02]  /*1510*/  IADD3.X R13, PT, PT, R3, -0x1, RZ, P2, !PT ;  /* 0xffffffff030d7810 */ /* 0x000fe400017fe4ff */
[----:B------:R-:W-:Y:S01]  /*1520*/  IADD3 R10, P1, P2, R9, UR4, R4 ;  /* 0x00000004090a7c10 */ /* 0x000fe2000fa3e004 */
[----:B------:R-:W-:Y:S01]  /*1530*/  UMOV UR4, URZ ;  /* 0x000000ff00047c82 */ /* 0x000fe20008000000 */
[----:B------:R-:W-:-:S02]  /*1540*/  ISETP.GT.U32.AND.EX P0, PT, R12, R13, PT, P0 ;  /* 0x0000000d0c00720c */ /* 0x000fc40003f04100 */
[C---:B------:R-:W-:Y:S02]  /*1550*/  IADD3.X R6, PT, PT, R12.reuse, UR9, RZ, P3, !PT ;  /* 0x000000090c067c10 */ /* 0x040fe40009ffe4ff */
[----:B------:R-:W-:-:S09]  /*1560*/  IADD3.X R11, PT, PT, R12, UR9, RZ, P1, P2 ;  /* 0x000000090c0b7c10 */ /* 0x000fd20008fe44ff */
[----:B0-----:R-:W-:Y:S05]  /*1570*/  @P0 BRA `(.L_x_75) ;  /* 0x0000000000d40947 */ /* 0x001fea0003800000 */
.L_x_76:
[----:B------:R-:W-:-:S05]  /*1580*/  IMAD.SHL.U32 R2, R4, 0x4, RZ ;  /* 0x0000000404027824 */ /* 0x000fca00078e00ff */
[----:B------:R-:W-:-:S04]  /*1590*/  IADD3 R2, P0, P1, R9, UR10, R2 ;  /* 0x0000000a09027c10 */ /* 0x000fc8000f91e002 */
[----:B------:R-:W-:-:S05]  /*15a0*/  IADD3.X R3, PT, PT, R12, UR11, RZ, P0, P1 ;  /* 0x0000000b0c037c10 */ /* 0x000fca00087e24ff */
[----:B------:R-:W2:Y:S04]  /*15b0*/  LDG.E.CONSTANT R17, desc[UR6][R2.64] ;  /* 0x0000000602117981 */ /* 0x000ea8000c1e9900 */
[----:B------:R-:W3:Y:S04]  /*15c0*/  LDG.E.CONSTANT R16, desc[UR6][R2.64+0x400] ;  /* 0x0004000602107981 */ /* 0x000ee8000c1e9900 */
[----:B------:R-:W4:Y:S04]  /*15d0*/  LDG.E.CONSTANT R14, desc[UR6][R2.64+0x800] ;  /* 0x00080006020e7981 */ /* 0x000f28000c1e9900 */
[----:B------:R3:W5:Y:S01]  /*15e0*/  LDG.E.CONSTANT R15, desc[UR6][R2.64+0xc00] ;  /* 0x000c0006020f7981 */ /* 0x000762000c1e9900 */
[----:B------:R-:W-:-:S04]  /*15f0*/  IADD3 R10, P2, PT, R10, UR5, RZ ;  /* 0x000000050a0a7c10 */ /* 0x000fc8000ff5e0ff */
[----:B------:R-:W-:Y:S02]  /*1600*/  IADD3.X R11, PT, PT, R11, UR8, RZ, P2, !PT ;  /* 0x000000080b0b7c10 */ /* 0x000fe400097fe4ff */
[----:B--2---:R-:W-:Y:S01]  /*1610*/  PRMT R18, R17, 0x8880, RZ ;  /* 0x0000888011127816 */ /* 0x004fe200000000ff */
[----:B---3--:R-:W-:-:S04]  /*1620*/  IMAD.U32 R2, R16, 0x10000, RZ ;  /* 0x0001000010027824 */ /* 0x008fc800078e00ff */
[----:B------:R-:W-:Y:S02]  /*1630*/  IMAD.IADD R18, R18, 0x1, R5 ;  /* 0x0000000112127824 */ /* 0x000fe400078e0205 */
[----:B------:R-:W-:-:S05]  /*1640*/  IMAD.U32 R5, R17, 0x10000, RZ ;  /* 0x0001000011057824 */ /* 0x000fca00078e00ff */
[----:B------:R-:W-:Y:S01]  /*1650*/  LEA.HI.SX32 R18, R5, R18, 0x8 ;  /* 0x0000001205127211 */ /* 0x000fe200078f42ff */
[----:B------:R-:W-:-:S05]  /*1660*/  IMAD.SHL.U32 R5, R17, 0x100, RZ ;  /* 0x0000010011057824 */ /* 0x000fca00078e00ff */
[----:B------:R-:W-:Y:S02]  /*1670*/  LEA.HI.SX32 R18, R5, R18, 0x8 ;  /* 0x0000001205127211 */ /* 0x000fe400078f42ff */
[----:B------:R-:W-:Y:S02]  /*1680*/  PRMT R5, R16, 0x8880, RZ ;  /* 0x0000888010057816 */ /* 0x000fe400000000ff */
[----:B------:R-:W-:Y:S02]  /*1690*/  LEA.HI.SX32 R18, R17, R18, 0x8 ;  /* 0x0000001211127211 */ /* 0x000fe400078f42ff */
[----:B----4-:R-:W-:-:S03]  /*16a0*/  PRMT R17, R14, 0x8880, RZ ;  /* 0x000088800e117816 */ /* 0x010fc600000000ff */
[----:B------:R-:W-:Y:S01]  /*16b0*/  IMAD.IADD R3, R5, 0x1, R18 ;  /* 0x0000000105037824 */ /* 0x000fe200078e0212 */
[----:B-----5:R-:W-:-:S04]  /*16c0*/  PRMT R18, R15, 0x8880, RZ ;  /* 0x000088800f127816 */ /* 0x020fc800000000ff */
[----:B------:R-:W-:Y:S01]  /*16d0*/  LEA.HI.SX32 R3, R2, R3, 0x8 ;  /* 0x0000000302037211 */ /* 0x000fe200078f42ff */
[----:B------:R-:W-:-:S05]  /*16e0*/  IMAD.SHL.U32 R2, R16, 0x100, RZ ;  /* 0x0000010010027824 */ /* 0x000fca00078e00ff */
[----:B------:R-:W-:Y:S02]  /*16f0*/  LEA.HI.SX32 R5, R2, R3, 0x8 ;  /* 0x0000000302057211 */ /* 0x000fe400078f42ff */
[----:B------:R-:W0:Y:S02]  /*1700*/  LDC.64 R2, c[0x0][0x3b8] ;  /* 0x0000ee00ff027b82 */ /* 0x000e240000000a00 */
[----:B------:R-:W-:Y:S01]  /*1710*/  LEA.HI.SX32 R16, R16, R5, 0x8 ;  /* 0x0000000510107211 */ /* 0x000fe200078f42ff */
[----:B------:R-:W-:-:S04]  /*1720*/  IMAD.MOV.U32 R5, RZ, RZ, R17 ;  /* 0x000000ffff057224 */ /* 0x000fc800078e0011 */
[----:B------:R-:W-:Y:S02]  /*1730*/  IMAD.IADD R16, R5, 0x1, R16 ;  /* 0x0000000105107824 */ /* 0x000fe400078e0210 */
[----:B------:R-:W-:-:S05]  /*1740*/  IMAD.U32 R5, R14, 0x10000, RZ ;  /* 0x000100000e057824 */ /* 0x000fca00078e00ff */
[----:B------:R-:W-:Y:S01]  /*1750*/  LEA.HI.SX32 R16, R5, R16, 0x8 ;  /* 0x0000001005107211 */ /* 0x000fe200078f42ff */
[----:B------:R-:W-:-:S05]  /*1760*/  IMAD.SHL.U32 R5, R14, 0x100, RZ ;  /* 0x000001000e057824 */ /* 0x000fca00078e00ff */
[----:B------:R-:W-:Y:S01]  /*1770*/  LEA.HI.SX32 R17, R5, R16, 0x8 ;  /* 0x0000001005117211 */ /* 0x000fe200078f42ff */
[----:B------:R-:W-:-:S03]  /*1780*/  IMAD.MOV.U32 R5, RZ, RZ, R18 ;  /* 0x000000ffff057224 */ /* 0x000fc600078e0012 */
[----:B------:R-:W-:Y:S01]  /*1790*/  LEA.HI.SX32 R16, R14, R17, 0x8 ;  /* 0x000000110e107211 */ /* 0x000fe200078f42ff */
[----:B------:R-:W-:Y:S01]  /*17a0*/  IMAD.U32 R14, R15, 0x10000, RZ ;  /* 0x000100000f0e7824 */ /* 0x000fe200078e00ff */
[----:B0-----:R-:W-:-:S03]  /*17b0*/  IADD3 R17, P1, PT, -R9, R2, RZ ;  /* 0x0000000209117210 */ /* 0x001fc60007f3e1ff */
[----:B------:R-:W-:Y:S01]  /*17c0*/  IMAD.IADD R5, R5, 0x1, R16 ;  /* 0x0000000105057824 */ /* 0x000fe200078e0210 */
[----:B------:R-:W-:Y:S01]  /*17d0*/  ISETP.GE.U32.AND P0, PT, R17, UR5, PT ;  /* 0x0000000511007c0c */ /* 0x000fe2000bf06070 */
[----:B------:R-:W-:Y:S01]  /*17e0*/  IMAD.X R16, R3, 0x1, ~R12, P1 ;  /* 0x0000000103107824 */ /* 0x000fe200008e0e0c */
[----:B------:R-:W-:Y:S02]  /*17f0*/  IADD3 R7, P1, PT, R7, UR5, RZ ;  /* 0x0000000507077c10 */ /* 0x000fe4000ff3e0ff */
[----:B------:R-:W-:Y:S01]  /*1800*/  LEA.HI.SX32 R14, R14, R5, 0x8 ;  /* 0x000000050e0e7211 */ /* 0x000fe200078f42ff */
[----:B------:R-:W-:Y:S01]  /*1810*/  IMAD.SHL.U32 R5, R15, 0x100, RZ ;  /* 0x000001000f057824 */ /* 0x000fe200078e00ff */
[----:B------:R-:W-:Y:S02]  /*1820*/  ISETP.GE.U32.AND.EX P0, PT, R16, UR8, PT, P0 ;  /* 0x0000000810007c0c */ /* 0x000fe4000bf06100 */
[----:B------:R-:W-:Y:S02]  /*1830*/  IADD3.X R6, PT, PT, R6, UR8, RZ, P1, !PT ;  /* 0x0000000806067c10 */ /* 0x000fe40008ffe4ff */
[----:B------:R-:W-:-:S04]  /*1840*/  LEA.HI.SX32 R14, R5, R14, 0x8 ;  /* 0x0000000e050e7211 */ /* 0x000fc800078f42ff */
[----:B------:R-:W-:-:S05]  /*1850*/  LEA.HI.SX32 R5, R15, R14, 0x8 ;  /* 0x0000000e0f057211 */ /* 0x000fca00078f42ff */
[----:B------:R-:W-:Y:S05]  /*1860*/  @!P0 BRA `(.L_x_74) ;  /* 0x0000000800888947 */ /* 0x000fea0003800000 */
[----:B------:R-:W-:Y:S01]  /*1870*/  IADD3 R9, P0, PT, R9, UR5, RZ ;  /* 0x0000000509097c10 */ /* 0x000fe2000ff1e0ff */
[----:B------:R-:W-:-:S03]  /*1880*/  UIADD3 UR4, UPT, UPT, UR4, 0x1, URZ ;  /* 0x0000000104047890 */ /* 0x000fc6000fffe0ff */
[----:B------:R-:W-:Y:S02]  /*1890*/  IADD3.X R12, PT, PT, R12, UR8, RZ, P0, !PT ;  /* 0x000000080c0c7c10 */ /* 0x000fe400087fe4ff */
[----:B------:R-:W-:-:S04]  /*18a0*/  ISETP.GT.U32.AND P0, PT, R9, R8, PT ;  /* 0x000000080900720c */ /* 0x000fc80003f04070 */
[----:B------:R-:W-:-:S13]  /*18b0*/  ISETP.GT.U32.AND.EX P0, PT, R12, R13, PT, P0 ;  /* 0x0000000d0c00720c */ /* 0x000fda0003f04100 */
[----:B------:R-:W-:Y:S05]  /*18c0*/  @!P0 BRA `(.L_x_76) ;  /* 0xfffffffc002c8947 */ /* 0x000fea000383ffff */
.L_x_75:
[----:B------:R-:W-:-:S04]  /*18d0*/  ISETP.GE.U32.AND P0, PT, R9, R2, PT ;  /* 0x000000020900720c */ /* 0x000fc80003f06070 */
[----:B------:R-:W-:-:S13]  /*18e0*/  ISETP.GE.U32.AND.EX P0, PT, R12, R3, PT, P0 ;  /* 0x000000030c00720c */ /* 0x000fda0003f06100 */
[----:B------:R-:W-:Y:S05]  /*18f0*/  @P0 BRA `(.L_x_74) ;  /* 0x0000000800640947 */ /* 0x000fea0003800000 */
[----:B------:R-:W-:Y:S01]  /*1900*/  IMAD.IADD R9, R2, 0x1, -R9 ;  /* 0x0000000102097824 */ /* 0x000fe200078e0a09 */
[----:B------:R-:W-:Y:S04]  /*1910*/  BSSY.RECONVERGENT B1, `(.L_x_74) ;  /* 0x0000097000017945 */ /* 0x000fe80003800200 */
[----:B------:R-:W-:-:S13]  /*1920*/  ISETP.GE.AND P0, PT, R4, R9, PT ;  /* 0x000000090400720c */ /* 0x000fda0003f06270 */
[----:B------:R-:W-:Y:S05]  /*1930*/  @P0 BRA `(.L_x_77) ;  /* 0x0000000800500947 */ /* 0x000fea0003800000 */
[----:B------:R-:W0:Y:S01]  /*1940*/  LDC R13, c[0x0][0x3c0] ;  /* 0x0000f000ff0d7b82 */ /* 0x000e220000000800 */
[----:B------:R-:W-:Y:S01]  /*1950*/  LOP3.LUT R3, RZ, R4, RZ, 0x33, !PT ;  /* 0x00000004ff037212 */ /* 0x000fe200078e33ff */
[----:B------:R-:W-:Y:S01]  /*1960*/  IMAD.SHL.U32 R8, R0, 0x1000, RZ ;  /* 0x0000100000087824 */ /* 0x000fe200078e00ff */
[----:B------:R-:W-:Y:S03]  /*1970*/  BSSY.RECONVERGENT B2, `(.L_x_78) ;  /* 0x0000019000027945 */ /* 0x000fe60003800200 */
[----:B------:R-:W-:-:S05]  /*1980*/  IMAD.IADD R3, R3, 0x1, R2 ;  /* 0x0000000103037824 */ /* 0x000fca00078e0202 */
[C---:B------:R-:W-:Y:S02]  /*1990*/  IADD3 R2, PT, PT, R3.reuse, -UR5, -R8 ;  /* 0x8000000503027c10 */ /* 0x040fe4000fffe808 */
[C---:B------:R-:W-:Y:S02]  /*19a0*/  LOP3.LUT R8, R3.reuse, 0x300, RZ, 0xc0, !PT ;  /* 0x0000030003087812 */ /* 0x040fe400078ec0ff */
[----:B------:R-:W-:Y:S02]  /*19b0*/  LEA.HI R3, R3, 0x1, RZ, 0x18 ;  /* 0x0000000103037811 */ /* 0x000fe400078fc0ff */
[----:B------:R-:W-:Y:S01]  /*19c0*/  ISETP.NE.AND P0, PT, R8, 0x300, PT ;  /* 0x000003000800780c */ /* 0x000fe20003f05270 */
[----:B------:R-:W-:Y:S02]  /*19d0*/  IMAD.MOV.U32 R8, RZ, RZ, R4 ;  /* 0x000000ffff087224 */ /* 0x000fe400078e0004 */
[----:B0-----:R-:W-:-:S04]  /*19e0*/  IMAD R13, R13, UR4, RZ ;  /* 0x000000040d0d7c24 */ /* 0x001fc8000f8e02ff */
[----:B------:R-:W-:-:S05]  /*19f0*/  IMAD R2, R13, -0x1000, R2 ;  /* 0xfffff0000d027824 */ /* 0x000fca00078e0202 */
[----:B------:R-:W-:Y:S01]  /*1a00*/  ISETP.GE.U32.AND P1, PT, R2, 0x300, PT ;  /* 0x000003000200780c */ /* 0x000fe20003f26070 */
[----:B------:R-:W-:-:S12]  /*1a10*/  @!P0 BRA `(.L_x_79) ;  /* 0x0000000000388947 */ /* 0x000fd80003800000 */
[----:B------:R-:W-:Y:S01]  /*1a20*/  LOP3.LUT R3, R3, 0x3, RZ, 0xc0, !PT ;  /* 0x0000000303037812 */ /* 0x000fe200078ec0ff */
[----:B------:R-:W-:-:S04]  /*1a30*/  IMAD.MOV.U32 R8, RZ, RZ, R4 ;  /* 0x000000ffff087224 */ /* 0x000fc800078e0004 */
[----:B------:R-:W-:-:S07]  /*1a40*/  IMAD.MOV R12, RZ, RZ, -R3 ;  /* 0x000000ffff0c7224 */ /* 0x000fce00078e0a03 */
.L_x_80:
[----:B------:R-:W-:Y:S02]  /*1a50*/  IMAD.MOV.U32 R2, RZ, RZ, R10 ;  /* 0x000000ffff027224 */ /* 0x000fe400078e000a */
[----:B------:R-:W-:-:S05]  /*1a60*/  IMAD.MOV.U32 R3, RZ, RZ, R11 ;  /* 0x000000ffff037224 */ /* 0x000fca00078e000b */
[----:B------:R-:W2:Y:S01]  /*1a70*/  LDG.E.U8.CONSTANT R2, desc[UR6][R2.64] ;  /* 0x0000000602027981 */ /* 0x000ea2000c1e9100 */
[----:B------:R-:W-:Y:S01]  /*1a80*/  VIADD R12, R12, 0x1 ;  /* 0x000000010c0c7836 */ /* 0x000fe20000000000 */
[----:B------:R-:W-:Y:S01]  /*1a90*/  IADD3 R10, P2, PT, R10, 0x100, RZ ;  /* 0x000001000a0a7810 */ /* 0x000fe20007f5e0ff */
[----:B------:R-:W-:-:S03]  /*1aa0*/  VIADD R8, R8, 0x100 ;  /* 0x0000010008087836 */ /* 0x000fc60000000000 */
[----:B------:R-:W-:Y:S01]  /*1ab0*/  ISETP.NE.AND P0, PT, R12, RZ, PT ;  /* 0x000000ff0c00720c */ /* 0x000fe20003f05270 */
[----:B------:R-:W-:Y:S01]  /*1ac0*/  IMAD.X R11, RZ, RZ, R11, P2 ;  /* 0x000000ffff0b7224 */ /* 0x000fe200010e060b */
[----:B--2---:R-:W-:-:S05]  /*1ad0*/  PRMT R14, R2, 0x8880, RZ ;  /* 0x00008880020e7816 */ /* 0x004fca00000000ff */
[----:B------:R-:W-:-:S06]  /*1ae0*/  IMAD.IADD R5, R14, 0x1, R5 ;  /* 0x000000010e057824 */ /* 0x000fcc00078e0205 */
[----:B------:R-:W-:Y:S05]  /*1af0*/  @P0 BRA `(.L_x_80) ;  /* 0xfffffffc00d40947 */ /* 0x000fea000383ffff */
.L_x_79:
[----:B------:R-:W-:Y:S05]  /*1b00*/  BSYNC.RECONVERGENT B2 ;  /* 0x0000000000027941 */ /* 0x000fea0003800200 */
.L_x_78:
[----:B------:R-:W-:Y:S05]  /*1b10*/  @!P1 BRA `(.L_x_77) ;  /* 0x0000000400d89947 */ /* 0x000fea0003800000 */
[--C-:B------:R-:W-:Y:S01]  /*1b20*/  IMAD.IADD R2, R9, 0x1, -R8.reuse ;  /* 0x0000000109027824 */ /* 0x100fe200078e0a08 */
[----:B------:R-:W-:Y:S01]  /*1b30*/  BSSY.RECONVERGENT B2, `(.L_x_81) ;  /* 0x000003f000027945 */ /* 0x000fe20003800200 */
[----:B------:R-:W-:Y:S01]  /*1b40*/  PLOP3.LUT P0, PT, PT, PT, PT, 0x80, 0x8 ;  /* 0x000000000008781c */ /* 0x000fe20003f0f070 */
[----:B------:R-:W-:Y:S02]  /*1b50*/  IMAD.MOV.U32 R10, RZ, RZ, R8 ;  /* 0x000000ffff0a7224 */ /* 0x000fe400078e0008 */
[----:B------:R-:W-:-:S13]  /*1b60*/  ISETP.GT.AND P1, PT, R2, 0xc00, PT ;  /* 0x00000c000200780c */ /* 0x000fda0003f24270 */
[----:B------:R-:W-:Y:S05]  /*1b70*/  @!P1 BRA `(.L_x_82) ;  /* 0x0000000000e89947 */ /* 0x000fea0003800000 */
[----:B------:R-:W-:Y:S01]  /*1b80*/  PLOP3.LUT P0, PT, PT, PT, PT, 0x8, 0x80 ;  /* 0x000000000080781c */ /* 0x000fe20003f0e170 */
[----:B------:R-:W-:-:S12]  /*1b90*/  VIADD R11, R9, 0xfffff400 ;  /* 0xfffff400090b7836 */ /* 0x000fd80000000000 */
.L_x_83:
[----:B------:R-:W-:-:S05]  /*1ba0*/  IADD3 R2, P1, PT, R7, R10, RZ ;  /* 0x0000000a07027210 */ /* 0x000fca0007f3e0ff */
[----:B------:R-:W-:-:S05]  /*1bb0*/  IMAD.X R3, RZ, RZ, R6, P1 ;  /* 0x000000ffff037224 */ /* 0x000fca00008e0606 */
[----:B------:R-:W2:Y:S04]  /*1bc0*/  LDG.E.U8.CONSTANT R26, desc[UR6][R2.64] ;  /* 0x00000006021a7981 */ /* 0x000ea8000c1e9100 */
[----:B------:R-:W3:Y:S04]  /*1bd0*/  LDG.E.U8.CONSTANT R27, desc[UR6][R2.64+0x100] ;  /* 0x00010006021b7981 */ /* 0x000ee8000c1e9100 */
[----:B------:R-:W4:Y:S04]  /*1be0*/  LDG.E.U8.CONSTANT R25, desc[UR6][R2.64+0x200] ;  /* 0x0002000602197981 */ /* 0x000f28000c1e9100 */
[----:B------:R-:W5:Y:S04]  /*1bf0*/  LDG.E.U8.CONSTANT R24, desc[UR6][R2.64+0x300] ;  /* 0x0003000602187981 */ /* 0x000f68000c1e9100 */
        /* <DEDUP_REMOVED lines=11> */
[----:B------:R0:W5:Y:S01]  /*1cb0*/  LDG.E.U8.CONSTANT R23, desc[UR6][R2.64+0xf00] ;  /* 0x000f000602177981 */ /* 0x000162000c1e9100 */
[----:B------:R-:W-:Y:S01]  /*1cc0*/  VIADD R8, R8, 0x1000 ;  /* 0x0000100008087836 */ /* 0x000fe20000000000 */
[----:B------:R-:W-:-:S04]  /*1cd0*/  IADD3 R7, P2, PT, R7, 0x1000, RZ ;  /* 0x0000100007077810 */ /* 0x000fc80007f5e0ff */
[----:B------:R-:W-:Y:S01]  /*1ce0*/  ISETP.GE.AND P1, PT, R8, R11, PT ;  /* 0x0000000b0800720c */ /* 0x000fe20003f26270 */
[----:B------:R-:W-:Y:S01]  /*1cf0*/  IMAD.X R6, RZ, RZ, R6, P2 ;  /* 0x000000ffff067224 */ /* 0x000fe200010e0606 */
[----:B--2---:R-:W-:Y:S02]  /*1d00*/  PRMT R26, R26, 0x8880, RZ ;  /* 0x000088801a1a7816 */ /* 0x004fe400000000ff */
[----:B---3--:R-:W-:Y:S02]  /*1d10*/  PRMT R27, R27, 0x8880, RZ ;  /* 0x000088801b1b7816 */ /* 0x008fe400000000ff */
[----:B----4-:R-:W-:Y:S02]  /*1d20*/  PRMT R25, R25, 0x8880, RZ ;  /* 0x0000888019197816 */ /* 0x010fe400000000ff */
[----:B------:R-:W-:Y:S02]  /*1d30*/  IADD3 R26, PT, PT, R27, R26, R5 ;  /* 0x0000001a1b1a7210 */ /* 0x000fe40007ffe005 */
[----:B-----5:R-:W-:Y:S01]  /*1d40*/  PRMT R24, R24, 0x8880, RZ ;  /* 0x0000888018187816 */ /* 0x020fe200000000ff */
[----:B------:R-:W-:Y:S01]  /*1d50*/  IMAD.MOV.U32 R5, RZ, RZ, R25 ;  /* 0x000000ffff057224 */ /* 0x000fe200078e0019 */
[----:B0-----:R-:W-:-:S04]  /*1d60*/  PRMT R2, R22, 0x8880, RZ ;  /* 0x0000888016027816 */ /* 0x001fc800000000ff */
[----:B------:R-:W-:Y:S02]  /*1d70*/  IADD3 R5, PT, PT, R24, R5, R26 ;  /* 0x0000000518057210 */ /* 0x000fe40007ffe01a */
[----:B------:R-:W-:Y:S02]  /*1d80*/  PRMT R3, R20, 0x8880, RZ ;  /* 0x0000888014037816 */ /* 0x000fe400000000ff */
[----:B------:R-:W-:Y:S02]  /*1d90*/  PRMT R21, R21, 0x8880, RZ ;  /* 0x0000888015157816 */ /* 0x000fe400000000ff */
[----:B------:R-:W-:Y:S02]  /*1da0*/  IADD3 R2, PT, PT, R3, R2, R5 ;  /* 0x0000000203027210 */ /* 0x000fe40007ffe005 */
[----:B------:R-:W-:Y:S01]  /*1db0*/  PRMT R18, R18, 0x8880, RZ ;  /* 0x0000888012127816 */ /* 0x000fe200000000ff */
[----:B------:R-:W-:Y:S01]  /*1dc0*/  IMAD.MOV.U32 R3, RZ, RZ, R21 ;  /* 0x000000ffff037224 */ /* 0x000fe200078e0015 */
[----:B------:R-:W-:-:S03]  /*1dd0*/  PRMT R19, R19, 0x8880, RZ ;  /* 0x0000888013137816 */ /* 0x000fc600000000ff */
        /* <DEDUP_REMOVED lines=13> */
[----:B------:R-:W-:Y:S02]  /*1eb0*/  IMAD.MOV.U32 R3, RZ, RZ, R15 ;  /* 0x000000ffff037224 */ /* 0x000fe400078e000f */
[----:B------:R-:W-:-:S05]  /*1ec0*/  IMAD.MOV.U32 R5, RZ, RZ, R13 ;  /* 0x000000ffff057224 */ /* 0x000fca00078e000d */
[----:B------:R-:W-:Y:S02]  /*1ed0*/  IADD3 R5, PT, PT, R5, R3, R2 ;  /* 0x0000000305057210 */ /* 0x000fe40007ffe002 */
[----:B------:R-:W-:Y:S02]  /*1ee0*/  PRMT R2, R12, 0x8880, RZ ;  /* 0x000088800c027816 */ /* 0x000fe400000000ff */
[----:B------:R-:W-:-:S04]  /*1ef0*/  PRMT R3, R23, 0x8880, RZ ;  /* 0x0000888017037816 */ /* 0x000fc800000000ff */
[----:B------:R-:W-:Y:S01]  /*1f00*/  IADD3 R5, PT, PT, R3, R2, R5 ;  /* 0x0000000203057210 */ /* 0x000fe20007ffe005 */
[----:B------:R-:W-:Y:S06]  /*1f10*/  @!P1 BRA `(.L_x_83) ;  /* 0xfffffffc00209947 */ /* 0x000fec000383ffff */
.L_x_82:
[----:B------:R-:W-:Y:S05]  /*1f20*/  BSYNC.RECONVERGENT B2 ;  /* 0x0000000000027941 */ /* 0x000fea0003800200 */
.L_x_81:
[----:B------:R-:W-:Y:S01]  /*1f30*/  IMAD.IADD R2, R9, 0x1, -R8 ;  /* 0x0000000109027824 */ /* 0x000fe200078e0a08 */
[----:B------:R-:W-:Y:S04]  /*1f40*/  BSSY.RECONVERGENT B2, `(.L_x_84) ;  /* 0x0000023000027945 */ /* 0x000fe80003800200 */
[----:B------:R-:W-:-:S13]  /*1f50*/  ISETP.GT.AND P1, PT, R2, 0x400, PT ;  /* 0x000004000200780c */ /* 0x000fda0003f24270 */
[----:B------:R-:W-:Y:S05]  /*1f60*/  @!P1 BRA `(.L_x_85) ;  /* 0x0000000000809947 */ /* 0x000fea0003800000 */
        /* <DEDUP_REMOVED lines=9> */
[----:B------:R0:W5:Y:S01]  /*2000*/  LDG.E.U8.CONSTANT R12, desc[UR6][R2.64+0x700] ;  /* 0x00070006020c7981 */ /* 0x000162000c1e9100 */
[----:B------:R-:W-:Y:S01]  /*2010*/  IADD3 R7, P1, PT, R7, 0x800, RZ ;  /* 0x0000080007077810 */ /* 0x000fe20007f3e0ff */
[----:B------:R-:W-:Y:S01]  /*2020*/  VIADD R8, R8, 0x800 ;  /* 0x0000080008087836 */ /* 0x000fe20000000000 */
[----:B------:R-:W-:-:S03]  /*2030*/  PLOP3.LUT P0, PT, PT, PT, PT, 0x8, 0x80 ;  /* 0x000000000080781c */ /* 0x000fc60003f0e170 */
[----:B------:R-:W-:Y:S01]  /*2040*/  IMAD.X R6, RZ, RZ, R6, P1 ;  /* 0x000000ffff067224 */ /* 0x000fe200008e0606 */
[----:B--2---:R-:W-:Y:S02]  /*2050*/  PRMT R13, R13, 0x8880, RZ ;  /* 0x000088800d0d7816 */ /* 0x004fe400000000ff */
[----:B---3--:R-:W-:-:S03]  /*2060*/  PRMT R19, R14, 0x8880, RZ ;  /* 0x000088800e137816 */ /* 0x008fc600000000ff */
[----:B------:R-:W-:Y:S01]  /*2070*/  IMAD.MOV.U32 R14, RZ, RZ, R13 ;  /* 0x000000ffff0e7224 */ /* 0x000fe200078e000d */
[----:B----4-:R-:W-:Y:S01]  /*2080*/  PRMT R15, R15, 0x8880, RZ ;  /* 0x000088800f0f7816 */ /* 0x010fe200000000ff */
[----:B------:R-:W-:Y:S01]  /*2090*/  IMAD.MOV.U32 R13, RZ, RZ, R19 ;  /* 0x000000ffff0d7224 */ /* 0x000fe200078e0013 */
[----:B-----5:R-:W-:-:S04]  /*20a0*/  PRMT R16, R16, 0x8880, RZ ;  /* 0x0000888010107816 */ /* 0x020fc800000000ff */
[----:B------:R-:W-:Y:S01]  /*20b0*/  IADD3 R13, PT, PT, R13, R14, R5 ;  /* 0x0000000e0d0d7210 */ /* 0x000fe20007ffe005 */
[----:B------:R-:W-:Y:S01]  /*20c0*/  IMAD.MOV.U32 R14, RZ, RZ, R15 ;  /* 0x000000ffff0e7224 */ /* 0x000fe200078e000f */
[----:B0-----:R-:W-:Y:S01]  /*20d0*/  PRMT R2, R17, 0x8880, RZ ;  /* 0x0000888011027816 */ /* 0x001fe200000000ff */
[----:B------:R-:W-:Y:S01]  /*20e0*/  IMAD.MOV.U32 R5, RZ, RZ, R16 ;  /* 0x000000ffff057224 */ /* 0x000fe200078e0010 */
[----:B------:R-:W-:-:S04]  /*20f0*/  PRMT R3, R18, 0x8880, RZ ;  /* 0x0000888012037816 */ /* 0x000fc800000000ff */
[----:B------:R-:W-:Y:S02]  /*2100*/  IADD3 R5, PT, PT, R5, R14, R13 ;  /* 0x0000000e05057210 */ /* 0x000fe40007ffe00d */
[----:B------:R-:W-:Y:S02]  /*2110*/  PRMT R11, R11, 0x8880, RZ ;  /* 0x000088800b0b7816 */ /* 0x000fe400000000ff */
[----:B------:R-:W-:Y:S02]  /*2120*/  IADD3 R5, PT, PT, R3, R2, R5 ;  /* 0x0000000203057210 */ /* 0x000fe40007ffe005 */
[----:B------:R-:W-:Y:S01]  /*2130*/  PRMT R12, R12, 0x8880, RZ ;  /* 0x000088800c0c7816 */ /* 0x000fe200000000ff */
[----:B------:R-:W-:-:S04]  /*2140*/  IMAD.MOV.U32 R2, RZ, RZ, R11 ;  /* 0x000000ffff027224 */ /* 0x000fc800078e000b */
[----:B------:R-:W-:-:S05]  /*2150*/  IMAD.MOV.U32 R3, RZ, RZ, R12 ;  /* 0x000000ffff037224 */ /* 0x000fca00078e000c */
[----:B------:R-:W-:-:S07]  /*2160*/  IADD3 R5, PT, PT, R3, R2, R5 ;  /* 0x0000000203057210 */ /* 0x000fce0007ffe005 */
.L_x_85:
[----:B------:R-:W-:Y:S05]  /*2170*/  BSYNC.RECONVERGENT B2 ;  /* 0x0000000000027941 */ /* 0x000fea0003800200 */
.L_x_84:
[----:B------:R-:W-:-:S13]  /*2180*/  ISETP.LT.OR P0, PT, R8, R9, P0 ;  /* 0x000000090800720c */ /* 0x000fda0000701670 */
[----:B------:R-:W-:Y:S05]  /*2190*/  @!P0 BRA `(.L_x_77) ;  /* 0x0000000000388947 */ /* 0x000fea0003800000 */
[----:B------:R-:W-:-:S05]  /*21a0*/  IADD3 R10, P0, PT, R7, R10, RZ ;  /* 0x0000000a070a7210 */ /* 0x000fca0007f1e0ff */
[----:B------:R-:W-:-:S05]  /*21b0*/  IMAD.X R11, RZ, RZ, R6, P0 ;  /* 0x000000ffff0b7224 */ /* 0x000fca00000e0606 */
        /* <DEDUP_REMOVED lines=9> */
[----:B-----5:R-:W-:-:S04]  /*2250*/  PRMT R3, R3, 0x8880, RZ ;  /* 0x0000888003037816 */ /* 0x020fc800000000ff */
[----:B------:R-:W-:-:S04]  /*2260*/  IADD3 R2, PT, PT, R3, R2, R5 ;  /* 0x0000000203027210 */ /* 0x000fc80007ffe005 */
[----:B------:R-:W-:-:S07]  /*2270*/  IADD3 R5, PT, PT, R6, R7, R2 ;  /* 0x0000000706057210 */ /* 0x000fce0007ffe002 */
.L_x_77:
[----:B------:R-:W-:Y:S05]  /*2280*/  BSYNC.RECONVERGENT B1 ;  /* 0x0000000000017941 */ /* 0x000fea0003800200 */
.L_x_74:
        /* <DEDUP_REMOVED lines=25> */
.L_x_58:
[----:B------:R-:W0:Y:S01]  /*2420*/  LDCU.64 UR10, c[0x0][0x3b8] ;  /* 0x00007700ff0a77ac */ /* 0x000e220008000a00 */
[----:B------:R-:W-:Y:S02]  /*2430*/  IMAD.SHL.U32 R14, R0, 0x1000, RZ ;  /* 0x00001000000e7824 */ /* 0x000fe400078e00ff */
        /* <DEDUP_REMOVED lines=21> */
.L_x_88:
[----:B------:R-:W-:Y:S05]  /*2590*/  BSYNC.RECONVERGENT B1 ;  /* 0x0000000000017941 */ /* 0x000fea0003800200 */
.L_x_87:
        /* <DEDUP_REMOVED lines=17> */
.L_x_93:
        /* <DEDUP_REMOVED lines=11> */
.L_x_92:
[----:B------:R-:W-:Y:S05]  /*2760*/  BSYNC.RECONVERGENT B2 ;  /* 0x0000000000027941 */ /* 0x000fea0003800200 */
.L_x_91:
        /* <DEDUP_REMOVED lines=11> */
.L_x_96:
        /* <DEDUP_REMOVED lines=66> */
.L_x_95:
[----:B------:R-:W-:Y:S05]  /*2c40*/  BSYNC.RECONVERGENT B2 ;  /* 0x0000000000027941 */ /* 0x000fea0003800200 */
.L_x_94:
        /* <DEDUP_REMOVED lines=35> */
.L_x_98:
[----:B------:R-:W-:Y:S05]  /*2e80*/  BSYNC.RECONVERGENT B2 ;  /* 0x0000000000027941 */ /* 0x000fea0003800200 */
.L_x_97:
        /* <DEDUP_REMOVED lines=18> */
.L_x_90:
[----:B------:R-:W-:Y:S05]  /*2fb0*/  BSYNC.RECONVERGENT B1 ;  /* 0x0000000000017941 */ /* 0x000fea0003800200 */
.L_x_89:
        /* <DEDUP_REMOVED lines=27> */
.L_x_99:
        /* <DEDUP_REMOVED lines=16> */
[C---:B------:R-:W-:Y:S02]  /*3270*/  VIADD R10, R6.reuse, 0x8 ;  /* 0x00000008060a7836 */ /* 0x040fe40000000000 */
[----:B------:R-:W-:Y:S01]  /*3280*/  VIADD R6, R6, 0x10 ;  /* 0x0000001006067836 */ /* 0x000fe20000000000 */
[----:B------:R-:W1:Y:S02]  /*3290*/  SHFL.DOWN PT, R2, R3, 0x2, R7 ;  /* 0x0840000003027989 */ /* 0x000e6400000e0007 */
[----:B-1----:R-:W-:Y:S02]  /*32a0*/  SEL R2, R2, RZ, !P0 ;  /* 0x000000ff02027207 */ /* 0x002fe40004000000 */
[----:B------:R-:W-:-:S03]  /*32b0*/  ISETP.GT.AND P0, PT, R12, R7, PT ;  /* 0x000000070c00720c */ /* 0x000fc60003f04270 */
[----:B------:R-:W-:Y:S01]  /*32c0*/  IMAD.IADD R2, R3, 0x1, R2 ;  /* 0x0000000103027824 */ /* 0x000fe200078e0202 */
[----:B------:R-:W-:-:S04]  /*32d0*/  @!P1 SHF.R.U32.HI R3, RZ, 0x3, R9 ;  /* 0x00000003ff039819 */ /* 0x000fc80000011609 */
[----:B------:R-:W1:Y:S02]  /*32e0*/  SHFL.DOWN PT, R4, R2, 0x4, R7 ;  /* 0x0880000002047989 */ /* 0x000e6400000e0007 */
[----:B-1----:R-:W-:Y:S02]  /*32f0*/  SEL R5, R4, RZ, !P0 ;  /* 0x000000ff04057207 */ /* 0x002fe40004000000 */
[----:B------:R-:W-:Y:S02]  /*3300*/  ISETP.GT.AND P0, PT, R10, R7, PT ;  /* 0x000000070a00720c */ /* 0x000fe40003f04270 */
[----:B------:R-:W-:Y:S01]  /*3310*/  @!P1 MOV R10, 0x400 ;  /* 0x00000400000a9802 */ /* 0x000fe20000000f00 */
[----:B------:R-:W-:-:S03]  /*3320*/  IMAD.IADD R5, R2, 0x1, R5 ;  /* 0x0000000102057824 */ /* 0x000fc600078e0205 */
[----:B0-----:R-:W-:Y:S02]  /*3330*/  @!P1 LEA R10, R11, R10, 0x18 ;  /* 0x0000000a0b0a9211 */ /* 0x001fe400078ec0ff */
[----:B------:R-:W0:Y:S02]  /*3340*/  SHFL.DOWN PT, R4, R5, 0x8, R7 ;  /* 0x0900000005047989 */ /* 0x000e2400000e0007 */
[----:B0-----:R-:W-:Y:S02]  /*3350*/  SEL R4, R4, RZ, !P0 ;  /* 0x000000ff04047207 */ /* 0x001fe40004000000 */
[----:B------:R-:W-:-:S03]  /*3360*/  ISETP.GT.AND P0, PT, R6, R7, PT ;  /* 0x000000070600720c */ /* 0x000fc60003f04270 */
[----:B------:R-:W-:Y:S01]  /*3370*/  IMAD.IADD R4, R5, 0x1, R4 ;  /* 0x0000000105047824 */ /* 0x000fe200078e0204 */
[----:B------:R-:W-:-:S04]  /*3380*/  @!P1 LOP3.LUT R5, R3, 0x7c, RZ, 0xc0, !PT ;  /* 0x0000007c03059812 */ /* 0x000fc800078ec0ff */
[----:B------:R-:W0:Y:S01]  /*3390*/  SHFL.DOWN PT, R2, R4, 0x10, R7 ;  /* 0x0a00000004027989 */ /* 0x000e2200000e0007 */
[----:B------:R-:W-:Y:S01]  /*33a0*/  @!P1 IMAD.IADD R10, R5, 0x1, R10 ;  /* 0x00000001050a9824 */ /* 0x000fe200078e020a */
        /* <DEDUP_REMOVED lines=12> */
[----:B------:R-:W1:Y:S04]  /*3470*/  LDS.128 R4, [UR4+0x10] ;  /* 0x00001004ff047984 */ /* 0x000e680008000c00 */
[----:B------:R-:W2:Y:S04]  /*3480*/  LDS R2, [UR4+0xc] ;  /* 0x00000c04ff027984 */ /* 0x000ea80008000800 */
[----:B0-----:R-:W0:Y:S01]  /*3490*/  LDS.64 R10, [UR4+0x20] ;  /* 0x00002004ff0a7984 */ /* 0x001e220008000a00 */
[----:B-1----:R-:W-:Y:S02]  /*34a0*/  SEL R4, R4, RZ, P2 ;  /* 0x000000ff04047207 */ /* 0x002fe40001000000 */
        /* <DEDUP_REMOVED lines=10> */
[----:B0-----:R-:W-:Y:S02]  /*3550*/  SEL R10, R10, RZ, P2 ;  /* 0x000000ff0a0a7207 */ /* 0x001fe40001000000 */
[----:B------:R-:W-:Y:S02]  /*3560*/  SEL R11, R11, RZ, P3 ;  /* 0x000000ff0b0b7207 */ /* 0x000fe40001800000 */
[----:B------:R-:W-:-:S05]  /*3570*/  IADD3 R2, PT, PT, R10, R2, R7 ;  /* 0x000000020a027210 */ /* 0x000fca0007ffe007 */
[----:B------:R-:W-:Y:S01]  /*3580*/  IMAD.IADD R3, R2, 0x1, R11 ;  /* 0x0000000102037824 */ /* 0x000fe200078e020b */
[----:B------:R-:W-:Y:S06]  /*3590*/  BRA `(.L_x_73) ;  /* 0x0000001400007947 */ /* 0x000fec0003800000 */
.L_x_86:
[----:B------:R-:W0:Y:S01]  /*35a0*/  S2R R10, SR_TID.X ;  /* 0x00000000000a7919 */ /* 0x000e220000002100 */
[----:B------:R-:W1:Y:S01]  /*35b0*/  LDCU UR9, c[0x0][0x384] ;  /* 0x00007080ff0977ac */ /* 0x000e620008000800 */
[----:B0-----:R-:W-:-:S05]  /*35c0*/  IMAD.IADD R4, R14, 0x1, R10 ;  /* 0x000000010e047824 */ /* 0x001fca00078e020a */
[----:B------:R-:W-:-:S05]  /*35d0*/  IADD3 R4, P0, PT, R4, UR4, RZ ;  /* 0x0000000404047c10 */ /* 0x000fca000ff1e0ff */
[----:B-1----:R-:W-:-:S05]  /*35e0*/  IMAD.X R5, RZ, RZ, UR9, P0 ;  /* 0x00000009ff057e24 */ /* 0x002fca00080e06ff */
        /* <DEDUP_REMOVED lines=16> */
[----:B------:R-:W-:-:S04]  /*36f0*/  ISETP.GE.U32.AND P0, PT, R24, UR5, PT ;  /* 0x0000000518007c0c */ /* 0x000fc8000bf06070 */
[----:B------:R-:W-:Y:S02]  /*3700*/  ISETP.GE.U32.AND.EX P0, PT, R23, UR8, PT, P0 ;  /* 0x0000000817007c0c */ /* 0x000fe4000bf06100 */
[----:B--2---:R-:W-:Y:S02]  /*3710*/  PRMT R20, R20, 0x8880, RZ ;  /* 0x0000888014147816 */ /* 0x004fe400000000ff */
[----:B---3--:R-:W-:-:S03]  /*3720*/  PRMT R26, R19, 0x8880, RZ ;  /* 0x00008880131a7816 */ /* 0x008fc600000000ff */
[----:B------:R-:W-:Y:S01]  /*3730*/  IMAD.MOV.U32 R19, RZ, RZ, R20 ;  /* 0x000000ffff137224 */ /* 0x000fe200078e0014 */
[----:B----4-:R-:W-:Y:S01]  /*3740*/  PRMT R25, R25, 0x8880, RZ ;  /* 0x0000888019197816 */ /* 0x010fe200000000ff */
[----:B0-----:R-:W-:Y:S01]  /*3750*/  IMAD.MOV.U32 R4, RZ, RZ, R26 ;  /* 0x000000ffff047224 */ /* 0x001fe200078e001a */
[----:B-----5:R-:W-:Y:S02]  /*3760*/  PRMT R21, R21, 0x8880, RZ ;  /* 0x0000888015157816 */ /* 0x020fe400000000ff */
[----:B------:R-:W-:-:S04]  /*3770*/  PRMT R22, R22, 0x8880, RZ ;  /* 0x0000888016167816 */ /* 0x000fc800000000ff */
[----:B------:R-:W-:Y:S02]  /*3780*/  IADD3 R21, PT, PT, R22, R21, R25 ;  /* 0x0000001516157210 */ /* 0x000fe40007ffe019 */
[----:B------:R-:W-:Y:S02]  /*3790*/  PRMT R17, R17, 0x8880, RZ ;  /* 0x0000888011117816 */ /* 0x000fe400000000ff */
[----:B------:R-:W-:Y:S02]  /*37a0*/  IADD3 R19, PT, PT, R4, R19, R21 ;  /* 0x0000001304137210 */ /* 0x000fe40007ffe015 */
[----:B------:R-:W-:Y:S01]  /*37b0*/  PRMT R5, R18, 0x8880, RZ ;  /* 0x0000888012057816 */ /* 0x000fe200000000ff */
[----:B------:R-:W-:Y:S01]  /*37c0*/  IMAD.MOV.U32 R4, RZ, RZ, R17 ;  /* 0x000000ffff047224 */ /* 0x000fe200078e0011 */
[----:B------:R-:W-:Y:S02]  /*37d0*/  PRMT R15, R15, 0x8880, RZ ;  /* 0x000088800f0f7816 */ /* 0x000fe400000000ff */
[----:B------:R-:W-:-:S02]  /*37e0*/  PRMT R12, R12, 0x8880, RZ ;  /* 0x000088800c0c7816 */ /* 0x000fc400000000ff */
        /* <DEDUP_REMOVED lines=17> */
[----:B------:R-:W-:Y:S01]  /*3900*/  IMAD.MOV.U32 R5, RZ, RZ, R7 ;  /* 0x000000ffff057224 */ /* 0x000fe200078e0007 */
[----:B------:R-:W-:-:S04]  /*3910*/  PRMT R6, R16, 0x8880, RZ ;  /* 0x0000888010067816 */ /* 0x000fc800000000ff */
[----:B------:R-:W-:-:S05]  /*3920*/  IADD3 R5, PT, PT, R5, R4, R19 ;  /* 0x0000000405057210 */ /* 0x000fca0007ffe013 */
[----:B------:R-:W-:Y:S01]  /*3930*/  IMAD.IADD R6, R6, 0x1, R5 ;  /* 0x0000000106067824 */ /* 0x000fe200078e0205 */
        /* <DEDUP_REMOVED lines=14> */
.L_x_102:
[----:B------:R-:W0:Y:S02]  /*3a20*/  S2R R4, SR_TID.X ;  /* 0x0000000000047919 */ /* 0x000e240000002100 */
[----:B0-----:R-:W-:-:S04]  /*3a30*/  IADD3 R4, P0, P1, R9, UR10, R4 ;  /* 0x0000000a09047c10 */ /* 0x001fc8000f91e004 */
[----:B------:R-:W-:-:S05]  /*3a40*/  IADD3.X R5, PT, PT, R14, UR11, RZ, P0, P1 ;  /* 0x0000000b0e057c10 */ /* 0x000fca00087e24ff */
        /* <DEDUP_REMOVED lines=11> */
[----:B------:R-:W5:Y:S01]  /*3b00*/  LDG.E.U8.CONSTANT R17, desc[UR6][R4.64+0xb00] ;  /* 0x000b000604117981 */ /* 0x000f62000c1e9100 */
[----:B--2---:R-:W-:-:S03]  /*3b10*/  PRMT R25, R16, 0x8880, RZ ;  /* 0x0000888010197816 */ /* 0x004fc600000000ff */
[----:B------:R-:W2:Y:S01]  /*3b20*/  LDG.E.U8.CONSTANT R16, desc[UR6][R4.64+0xc00] ;  /* 0x000c000604107981 */ /* 0x000ea2000c1e9100 */
[----:B---3--:R-:W-:-:S03]  /*3b30*/  PRMT R26, R18, 0x8880, RZ ;  /* 0x00008880121a7816 */ /* 0x008fc600000000ff */
[----:B------:R-:W3:Y:S01]  /*3b40*/  LDG.E.U8.CONSTANT R18, desc[UR6][R4.64+0xd00] ;  /* 0x000d000604127981 */ /* 0x000ee2000c1e9100 */
[----:B------:R-:W-:-:S03]  /*3b50*/  IADD3 R26, PT, PT, R26, R25, R6 ;  /* 0x000000191a1a7210 */ /* 0x000fc60007ffe006 */
[----:B------:R-:W3:Y:S04]  /*3b60*/  LDG.E.U8.CONSTANT R6, desc[UR6][R4.64+0xe00] ;  /* 0x000e000604067981 */ /* 0x000ee8000c1e9100 */
[----:B------:R0:W3:Y:S01]  /*3b70*/  LDG.E.U8.CONSTANT R25, desc[UR6][R4.64+0xf00] ;  /* 0x000f000604197981 */ /* 0x0000e2000c1e9100 */
[----:B----4-:R-:W-:Y:S02]  /*3b80*/  PRMT R23, R23, 0x8880, RZ ;  /* 0x0000888017177816 */ /* 0x010fe400000000ff */
[----:B-----5:R-:W-:-:S04]  /*3b90*/  PRMT R24, R24, 0x8880, RZ ;  /* 0x0000888018187816 */ /* 0x020fc800000000ff */
[----:B------:R-:W-:Y:S02]  /*3ba0*/  IADD3 R26, PT, PT, R24, R23, R26 ;  /* 0x00000017181a7210 */ /* 0x000fe40007ffe01a */
[----:B------:R-:W-:Y:S02]  /*3bb0*/  PRMT R23, R3, 0x8880, RZ ;  /* 0x0000888003177816 */ /* 0x000fe400000000ff */
[----:B------:R-:W-:Y:S02]  /*3bc0*/  PRMT R24, R2, 0x8880, RZ ;  /* 0x0000888002187816 */ /* 0x000fe400000000ff */
[----:B------:R-:W1:Y:S01]  /*3bd0*/  LDC.64 R2, c[0x0][0x3b8] ;  /* 0x0000ee00ff027b82 */ /* 0x000e620000000a00 */
[----:B0-----:R-:W-:Y:S02]  /*3be0*/  PRMT R4, R15, 0x8880, RZ ;  /* 0x000088800f047816 */ /* 0x001fe400000000ff */
[----:B------:R-:W-:Y:S02]  /*3bf0*/  PRMT R5, R21, 0x8880, RZ ;  /* 0x0000888015057816 */ /* 0x000fe400000000ff */
[----:B------:R-:W-:-:S02]  /*3c00*/  IADD3 R23, PT, PT, R24, R23, R26 ;  /* 0x0000001718177210 */ /* 0x000fc40007ffe01a */
[----:B------:R-:W-:Y:S02]  /*3c10*/  PRMT R22, R22, 0x8880, RZ ;  /* 0x0000888016167816 */ /* 0x000fe400000000ff */
[----:B------:R-:W-:Y:S01]  /*3c20*/  PRMT R19, R19, 0x8880, RZ ;  /* 0x0000888013137816 */ /* 0x000fe200000000ff */
[----:B------:R-:W-:Y:S01]  /*3c30*/  USHF.R.S32.HI UR8, URZ, 0x1f, UR5 ;  /* 0x0000001fff087899 */ /* 0x000fe20008011405 */
[----:B------:R-:W-:Y:S01]  /*3c40*/  IADD3 R23, PT, PT, R5, R4, R23 ;  /* 0x0000000405177210 */ /* 0x000fe20007ffe017 */
[----:B------:R-:W-:Y:S01]  /*3c50*/  IMAD.MOV.U32 R4, RZ, RZ, R22 ;  /* 0x000000ffff047224 */ /* 0x000fe200078e0016 */
[----:B------:R-:W-:Y:S01]  /*3c60*/  PRMT R20, R20, 0x8880, RZ ;  /* 0x0000888014147816 */ /* 0x000fe200000000ff */
[----:B------:R-:W-:Y:S01]  /*3c70*/  IMAD.MOV.U32 R5, RZ, RZ, R19 ;  /* 0x000000ffff057224 */ /* 0x000fe200078e0013 */
[----:B------:R-:W-:Y:S02]  /*3c80*/  PRMT R17, R17, 0x8880, RZ ;  /* 0x0000888011117816 */ /* 0x000fe400000000ff */
[----:B-1----:R-:W-:-:S04]  /*3c90*/  IADD3 R15, P1, PT, -R9, R2, RZ ;  /* 0x00000002090f7210 */ /* 0x002fc80007f3e1ff */
[----:B------:R-:W-:Y:S01]  /*3ca0*/  ISETP.GE.U32.AND P0, PT, R15, UR5, PT ;  /* 0x000000050f007c0c */ /* 0x000fe2000bf06070 */
[----:B------:R-:W-:Y:S01]  /*3cb0*/  IMAD.X R15, R3, 0x1, ~R14, P1 ;  /* 0x00000001030f7824 */ /* 0x000fe200008e0e0e */
[----:B------:R-:W-:Y:S01]  /*3cc0*/  IADD3 R23, PT, PT, R5, R4, R23 ;  /* 0x0000000405177210 */ /* 0x000fe20007ffe017 */
[----:B------:R-:W-:Y:S02]  /*3cd0*/  IMAD.MOV.U32 R4, RZ, RZ, R20 ;  /* 0x000000ffff047224 */ /* 0x000fe400078e0014 */
[----:B------:R-:W-:Y:S01]  /*3ce0*/  IMAD.MOV.U32 R5, RZ, RZ, R17 ;  /* 0x000000ffff057224 */ /* 0x000fe200078e0011 */
[----:B------:R-:W-:-:S04]  /*3cf0*/  ISETP.GE.U32.AND.EX P0, PT, R15, UR8, PT, P0 ;  /* 0x000000080f007c0c */ /* 0x000fc8000bf06100 */
[----:B------:R-:W-:Y:S02]  /*3d00*/  IADD3 R23, PT, PT, R5, R4, R23 ;  /* 0x0000000405177210 */ /* 0x000fe40007ffe017 */
[----:B------:R-:W-:Y:S02]  /*3d10*/  IADD3 R8, P1, PT, R8, UR5, RZ ;  /* 0x0000000508087c10 */ /* 0x000fe4000ff3e0ff */
[----:B------:R-:W-:Y:S02]  /*3d20*/  IADD3 R10, P2, PT, R10, UR5, RZ ;  /* 0x000000050a0a7c10 */ /* 0x000fe4000ff5e0ff */
[----:B------:R-:W-:Y:S02]  /*3d30*/  IADD3.X R7, PT, PT, R7, UR8, RZ, P1, !PT ;  /* 0x0000000807077c10 */ /* 0x000fe40008ffe4ff */
[----:B------:R-:W-:Y:S02]  /*3d40*/  IADD3.X R11, PT, PT, R11, UR8, RZ, P2, !PT ;  /* 0x000000080b0b7c10 */ /* 0x000fe400097fe4ff */
[----:B--2---:R-:W-:-:S02]  /*3d50*/  PRMT R4, R16, 0x8880, RZ ;  /* 0x0000888010047816 */ /* 0x004fc400000000ff */
[----:B---3--:R-:W-:-:S04]  /*3d60*/  PRMT R5, R18, 0x8880, RZ ;  /* 0x0000888012057816 */ /* 0x008fc800000000ff */
[----:B------:R-:W-:Y:S02]  /*3d70*/  IADD3 R4, PT, PT, R5, R4, R23 ;  /* 0x0000000405047210 */ /* 0x000fe40007ffe017 */
[----:B------:R-:W-:Y:S02]  /*3d80*/  PRMT R6, R6, 0x8880, RZ ;  /* 0x0000888006067816 */ /* 0x000fe400000000ff */
[----:B------:R-:W-:-:S04]  /*3d90*/  PRMT R5, R25, 0x8880, RZ ;  /* 0x0000888019057816 */ /* 0x000fc800000000ff */
[----:B------:R-:W-:Y:S01]  /*3da0*/  IADD3 R6, PT, PT, R5, R6, R4 ;  /* 0x0000000605067210 */ /* 0x000fe20007ffe004 */
[----:B------:R-:W-:Y:S06]  /*3db0*/  @!P0 BRA `(.L_x_100) ;  /* 0x0000000800948947 */ /* 0x000fec0003800000 */
[----:B------:R-:W-:Y:S01]  /*3dc0*/  IADD3 R9, P0, PT, R9, UR5, RZ ;  /* 0x0000000509097c10 */ /* 0x000fe2000ff1e0ff */
[----:B------:R-:W-:-:S03]  /*3dd0*/  UIADD3 UR4, UPT, UPT, UR4, 0x1, URZ ;  /* 0x0000000104047890 */ /* 0x000fc6000fffe0ff */
[----:B------:R-:W-:Y:S02]  /*3de0*/  IADD3.X R14, PT, PT, R14, UR8, RZ, P0, !PT ;  /* 0x000000080e0e7c10 */ /* 0x000fe400087fe4ff */
[----:B------:R-:W-:-:S04]  /*3df0*/  ISETP.GT.U32.AND P0, PT, R9, R12, PT ;  /* 0x0000000c0900720c */ /* 0x000fc80003f04070 */
[----:B------:R-:W-:-:S13]  /*3e00*/  ISETP.GT.U32.AND.EX P0, PT, R14, R13, PT, P0 ;  /* 0x0000000d0e00720c */ /* 0x000fda0003f04100 */
[----:B------:R-:W-:Y:S05]  /*3e10*/  @!P0 BRA `(.L_x_102) ;  /* 0xfffffffc00008947 */ /* 0x000fea000383ffff */
.L_x_101:
[----:B------:R-:W-:-:S04]  /*3e20*/  ISETP.GE.U32.AND P0, PT, R9, R2, PT ;  /* 0x000000020900720c */ /* 0x000fc80003f06070 */
[----:B------:R-:W-:-:S13]  /*3e30*/  ISETP.GE.U32.AND.EX P0, PT, R14, R3, PT, P0 ;  /* 0x000000030e00720c */ /* 0x000fda0003f06100 */
[----:B------:R-:W-:Y:S05]  /*3e40*/  @P0 BRA `(.L_x_100) ;  /* 0x0000000800700947 */ /* 0x000fea0003800000 */
[----:B------:R-:W0:Y:S01]  /*3e50*/  S2R R12, SR_TID.X ;  /* 0x00000000000c7919 */ /* 0x000e220000002100 */
[----:B------:R-:W-:Y:S01]  /*3e60*/  IMAD.IADD R9, R2, 0x1, -R9 ;  /* 0x0000000102097824 */ /* 0x000fe200078e0a09 */
[----:B------:R-:W-:Y:S04]  /*3e70*/  BSSY.RECONVERGENT B1, `(.L_x_100) ;  /* 0x0000099000017945 */ /* 0x000fe80003800200 */
[----:B0-----:R-:W-:-:S13]  /*3e80*/  ISETP.GE.AND P0, PT, R12, R9, PT ;  /* 0x000000090c00720c */ /* 0x001fda0003f06270 */
[----:B------:R-:W-:Y:S05]  /*3e90*/  @P0 BRA `(.L_x_103) ;  /* 0x0000000800580947 */ /* 0x000fea0003800000 */
[----:B------:R-:W0:Y:S01]  /*3ea0*/  LDC R4, c[0x0][0x3c0] ;  /* 0x0000f000ff047b82 */ /* 0x000e220000000800 */
[----:B------:R-:W-:Y:S01]  /*3eb0*/  LOP3.LUT R3, RZ, R12, RZ, 0x33, !PT ;  /* 0x0000000cff037212 */ /* 0x000fe200078e33ff */
[----:B------:R-:W-:Y:S01]  /*3ec0*/  IMAD.SHL.U32 R14, R0, 0x1000, RZ ;  /* 0x00001000000e7824 */ /* 0x000fe200078e00ff */
[----:B------:R-:W-:Y:S03]  /*3ed0*/  BSSY.RECONVERGENT B2, `(.L_x_104) ;  /* 0x0000019000027945 */ /* 0x000fe60003800200 */
[----:B------:R-:W-:-:S05]  /*3ee0*/  IMAD.IADD R3, R3, 0x1, R2 ;  /* 0x0000000103037824 */ /* 0x000fca00078e0202 */
[C---:B------:R-:W-:Y:S01]  /*3ef0*/  IADD3 R5, PT, PT, R3.reuse, -UR5, -R14 ;  /* 0x8000000503057c10 */ /* 0x040fe2000fffe80e */
[----:B0-----:R-:W-:Y:S01]  /*3f00*/  IMAD R2, R4, UR4, RZ ;  /* 0x0000000404027c24 */ /* 0x001fe2000f8e02ff */
[C---:B------:R-:W-:Y:S02]  /*3f10*/  LOP3.LUT R4, R3.reuse, 0x300, RZ, 0xc0, !PT ;  /* 0x0000030003047812 */ /* 0x040fe400078ec0ff */
[----:B------:R-:W-:Y:S01]  /*3f20*/  LEA.HI R3, R3, 0x1, RZ, 0x18 ;  /* 0x0000000103037811 */ /* 0x000fe200078fc0ff */
[----:B------:R-:W-:Y:S01]  /*3f30*/  IMAD R2, R2, -0x1000, R5 ;  /* 0xfffff00002027824 */ /* 0x000fe200078e0205 */
[----:B------:R-:W-:Y:S01]  /*3f40*/  ISETP.NE.AND P0, PT, R4, 0x300, PT ;  /* 0x000003000400780c */ /* 0x000fe20003f05270 */
[----:B------:R-:W-:-:S03]  /*3f50*/  IMAD.MOV.U32 R4, RZ, RZ, R12 ;  /* 0x000000ffff047224 */ /* 0x000fc600078e000c */
[----:B------:R-:W-:-:S09]  /*3f60*/  ISETP.GE.U32.AND P1, PT, R2, 0x300, PT ;  /* 0x000003000200780c */ /* 0x000fd20003f26070 */
[----:B------:R-:W-:Y:S05]  /*3f70*/  @!P0 BRA `(.L_x_105) ;  /* 0x0000000000388947 */ /* 0x000fea0003800000 */
[----:B------:R-:W-:Y:S01]  /*3f80*/  LOP3.LUT R3, R3, 0x3, RZ, 0xc0, !PT ;  /* 0x0000000303037812 */ /* 0x000fe200078ec0ff */
[----:B------:R-:W-:-:S04]  /*3f90*/  IMAD.MOV.U32 R4, RZ, RZ, R12 ;  /* 0x000000ffff047224 */ /* 0x000fc800078e000c */
[----:B------:R-:W-:-:S07]  /*3fa0*/  IMAD.MOV R5, RZ, RZ, -R3 ;  /* 0x000000ffff057224 */ /* 0x000fce00078e0a03 */
.L_x_106:
        /* <DEDUP_REMOVED lines=11> */
.L_x_105:
[----:B------:R-:W-:Y:S05]  /*4060*/  BSYNC.RECONVERGENT B2 ;  /* 0x0000000000027941 */ /* 0x000fea0003800200 */
.L_x_104:
        /* <DEDUP_REMOVED lines=9> */
.L_x_109:
        /* <DEDUP_REMOVED lines=56> */
.L_x_108:
[----:B------:R-:W-:Y:S05]  /*4480*/  BSYNC.RECONVERGENT B2 ;  /* 0x0000000000027941 */ /* 0x000fea0003800200 */
.L_x_107:
        /* <DEDUP_REMOVED lines=36> */
.L_x_111:
[----:B------:R-:W-:Y:S05]  /*46d0*/  BSYNC.RECONVERGENT B2 ;  /* 0x0000000000027941 */ /* 0x000fea0003800200 */
.L_x_110:
        /* <DEDUP_REMOVED lines=18> */
.L_x_103:
[----:B------:R-:W-:Y:S05]  /*4800*/  BSYNC.RECONVERGENT B1 ;  /* 0x0000000000017941 */ /* 0x000fea0003800200 */
.L_x_100:
[----:B------:R-:W0:Y:S01]  /*4810*/  S2R R2, SR_LANEID ;  /* 0x0000000000027919 */ /* 0x000e220000000000 */
[----:B------:R-:W1:Y:S01]  /*4820*/  REDUX.SUM.S32 UR4, R6 ;  /* 0x00000000060473c4 */ /* 0x000e62000000c200 */
[----:B------:R-:W2:Y:S01]  /*4830*/  S2R R7, SR_TID.X ;  /* 0x0000000000077919 */ /* 0x000ea20000002100 */
[----:B0-----:R-:W-:-:S13]  /*4840*/  ISETP.NE.AND P0, PT, R2, RZ, PT ;  /* 0x000000ff0200720c */ /* 0x001fda0003f05270 */
[----:B------:R-:W0:Y:S01]  /*4850*/  @!P0 S2R R4, SR_CgaCtaId ;  /* 0x0000000000048919 */ /* 0x000e220000008800 */
[----:B------:R-:W-:Y:S02]  /*4860*/  @!P0 MOV R3, 0x400 ;  /* 0x0000040000038802 */ /* 0x000fe40000000f00 */
[----:B--2---:R-:W-:-:S04]  /*4870*/  @!P0 SHF.R.U32.HI R2, RZ, 0x3, R7 ;  /* 0x00000003ff028819 */ /* 0x004fc80000011607 */
        /* <DEDUP_REMOVED lines=18> */
.L_x_73:
[----:B------:R-:W-:Y:S05]  /*49a0*/  BSYNC.RECONVERGENT B0 ;  /* 0x0000000000007941 */ /* 0x000fea0003800200 */
.L_x_57:
[----:B------:R-:W-:Y:S05]  /*49b0*/  @P0 EXIT ;  /* 0x000000000000094d */ /* 0x000fea0003800000 */
[----:B------:R-:W2:Y:S02]  /*49c0*/  LDC.64 R4, c[0x0][0x388] ;  /* 0x0000e200ff047b82 */ /* 0x000ea40000000a00 */
[----:B--2---:R-:W-:-:S05]  /*49d0*/  IMAD.WIDE.U32 R4, R0, 0x4, R4 ;  /* 0x0000000400047825 */ /* 0x004fca00078e0004 */
[----:B------:R-:W-:Y:S01]  /*49e0*/  STG.E desc[UR6][R4.64], R3 ;  /* 0x0000000304007986 */ /* 0x000fe2000c101906 */
[----:B------:R-:W-:Y:S05]  /*49f0*/  EXIT ;  /* 0x000000000000794d */ /* 0x000fea0003800000 */
.L_x_112:
        /* <DEDUP_REMOVED lines=16> */
.L_x_173:


//--------------------- .text._ZN3cub18CUB_300001_SM_10006detail6reduce28DeviceReduceSingleTileKernelINS2_10policy_hubIiyN4cuda3std3__44plusIvEEE10Policy1000EPaPiyS9_iiNS7_10__identityEEEvT0_T1_T2_T3_T4_T6_ --------------------------
	.section	.text._ZN3cub18CUB_300001_SM_10006detail6reduce28DeviceReduceSingleTileKernelINS2_10policy_hubIiyN4cuda3std3__44plusIvEEE10Policy1000EPaPiyS9_iiNS7_10__identityEEEvT0_T1_T2_T3_T4_T6_,"ax",@progbits
	.align	128
        .global         _ZN3cub18CUB_300001_SM_10006detail6reduce28DeviceReduceSingleTileKernelINS2_10policy_hubIiyN4cuda3std3__44plusIvEEE10Policy1000EPaPiyS9_iiNS7_10__identityEEEvT0_T1_T2_T3_T4_T6_
        .type           _ZN3cub18CUB_300001_SM_10006detail6reduce28DeviceReduceSingleTileKernelINS2_10policy_hubIiyN4cuda3std3__44plusIvEEE10Policy1000EPaPiyS9_iiNS7_10__identityEEEvT0_T1_T2_T3_T4_T6_,@function
        .size           _ZN3cub18CUB_300001_SM_10006detail6reduce28DeviceReduceSingleTileKernelINS2_10policy_hubIiyN4cuda3std3__44plusIvEEE10Policy1000EPaPiyS9_iiNS7_10__identityEEEvT0_T1_T2_T3_T4_T6_,(.L_x_174 - _ZN3cub18CUB_300001_SM_10006detail6reduce28DeviceReduceSingleTileKernelINS2_10policy_hubIiyN4cuda3std3__44plusIvEEE10Policy1000EPaPiyS9_iiNS7_10__identityEEEvT0_T1_T2_T3_T4_T6_)
        .other          _ZN3cub18CUB_300001_SM_10006detail6reduce28DeviceReduceSingleTileKernelINS2_10policy_hubIiyN4cuda3std3__44plusIvEEE10Policy1000EPaPiyS9_iiNS7_10__identityEEEvT0_T1_T2_T3_T4_T6_,@"STO_CUDA_ENTRY STV_DEFAULT"
_ZN3cub18CUB_300001_SM_10006detail6reduce28DeviceReduceSingleTileKernelINS2_10policy_hubIiyN4cuda3std3__44plusIvEEE10Policy1000EPaPiyS9_iiNS7_10__identityEEEvT0_T1_T2_T3_T4_T6_:
.text._ZN3cub18CUB_300001_SM_10006detail6reduce28DeviceReduceSingleTileKernelINS2_10policy_hubIiyN4cuda3std3__44plusIvEEE10Policy1000EPaPiyS9_iiNS7_10__identityEEEvT0_T1_T2_T3_T4_T6_:
[----:B------:R-:W-:Y:S01]  /*0000*/  LDC R1, c[0x0][0x37c] ;  /* 0x0000df00ff017b82 */ /* 0x000fe20000000800 */
[----:B------:R-:W0:Y:S01]  /*0010*/  LDCU.64 UR4, c[0x0][0x390] ;  /* 0x00007200ff0477ac */ /* 0x000e220008000a00 */
[----:B------:R-:W1:Y:S01]  /*0020*/  LDCU.64 UR6, c[0x0][0x358] ;  /* 0x00006b00ff0677ac */ /* 0x000e620008000a00 */
[----:B0-----:R-:W-:Y:S02]  /*0030*/  IMAD.U32 R0, RZ, RZ, UR4 ;  /* 0x00000004ff007e24 */ /* 0x001fe4000f8e00ff */
[----:B------:R-:W-:-:S03]  /*0040*/  IMAD.U32 R2, RZ, RZ, UR5 ;  /* 0x00000005ff027e24 */ /* 0x000fc6000f8e00ff */
[----:B------:R-:W-:-:S04]  /*0050*/  ISETP.NE.U32.AND P0, PT, R0, RZ, PT ;  /* 0x000000ff0000720c */ /* 0x000fc80003f05070 */
[----:B------:R-:W-:-:S13]  /*0060*/  ISETP.NE.AND.EX P0, PT, R2, RZ, PT, P0 ;  /* 0x000000ff0200720c */ /* 0x000fda0003f05300 */
        /* <DEDUP_REMOVED lines=8> */
.L_x_113:
[----:B------:R-:W0:Y:S01]  /*00f0*/  LDCU UR4, c[0x0][0x380] ;  /* 0x00007000ff0477ac */ /* 0x000e220008000800 */
[----:B------:R-:W-:Y:S01]  /*0100*/  BSSY.RECONVERGENT B0, `(.L_x_114) ;  /* 0x000047a000007945 */ /* 0x000fe20003800200 */
[----:B0-----:R-:W-:-:S09]  /*0110*/  ULOP3.LUT UP0, URZ, UR4, 0x3, URZ, 0xc0, !UPT ;  /* 0x0000000304ff7892 */ /* 0x001fd2000f80c0ff */
[----:B------:R-:W-:Y:S05]  /*0120*/  BRA.U UP0, `(.L_x_115) ;  /* 0x0000002100b47547 */ /* 0x000fea000b800000 */
[----:B------:R-:W-:-:S04]  /*0130*/  ISETP.GT.U32.AND P0, PT, R0, 0xfff, PT ;  /* 0x00000fff0000780c */ /* 0x000fc80003f04070 */
[----:B------:R-:W-:-:S13]  /*0140*/  ISETP.GT.U32.AND.EX P0, PT, R2, RZ, PT, P0 ;  /* 0x000000ff0200720c */ /* 0x000fda0003f04100 */
[----:B------:R-:W-:Y:S05]  /*0150*/  @P0 BRA `(.L_x_116) ;  /* 0x0000001000500947 */ /* 0x000fea0003800000 */
[----:B------:R-:W0:Y:S01]  /*0160*/  S2R R3, SR_TID.X ;  /* 0x0000000000037919 */ /* 0x000e220000002100 */
[----:B------:R-:W1:Y:S01]  /*0170*/  LDCU UR8, c[0x0][0x384] ;  /* 0x00007080ff0877ac */ /* 0x000e620008000800 */
[----:B------:R-:W-:Y:S01]  /*0180*/  BSSY.RECONVERGENT B1, `(.L_x_117) ;  /* 0x000000b000017945 */ /* 0x000fe20003800200 */
[----:B------:R-:W-:Y:S01]  /*0190*/  IMAD.MOV.U32 R10, RZ, RZ, RZ ;  /* 0x000000ffff0a7224 */ /* 0x000fe200078e00ff */
[----:B0-----:R-:W-:Y:S01]  /*01a0*/  ISETP.GE.U32.AND P0, PT, R3, R0, PT ;  /* 0x000000000300720c */ /* 0x001fe20003f06070 */
[----:B------:R-:W-:-:S12]  /*01b0*/  IMAD.MOV.U32 R11, RZ, RZ, R3 ;  /* 0x000000ffff0b7224 */ /* 0x000fd800078e0003 */
[----:B-1----:R-:W-:Y:S05]  /*01c0*/  @P0 BRA `(.L_x_118) ;  /* 0x0000000000180947 */ /* 0x002fea0003800000 */
[----:B------:R-:W0:Y:S01]  /*01d0*/  LDCU UR5, c[0x0][0x384] ;  /* 0x00007080ff0577ac */ /* 0x000e220008000800 */
[----:B------:R-:W-:-:S05]  /*01e0*/  IADD3 R4, P0, PT, R3, UR4, RZ ;  /* 0x0000000403047c10 */ /* 0x000fca000ff1e0ff */
[----:B0-----:R-:W-:-:S05]  /*01f0*/  IMAD.X R5, RZ, RZ, UR5, P0 ;  /* 0x00000005ff057e24 */ /* 0x001fca00080e06ff */
[----:B------:R-:W2:Y:S01]  /*0200*/  LDG.E.U8.CONSTANT R4, desc[UR6][R4.64] ;  /* 0x0000000604047981 */ /* 0x000ea2000c1e9100 */
[----:B------:R-:W-:Y:S01]  /*0210*/  VIADD R11, R3, 0x100 ;  /* 0x00000100030b7836 */ /* 0x000fe20000000000 */
[----:B--2---:R-:W-:-:S07]  /*0220*/  PRMT R10, R4, 0x8880, RZ ;  /* 0x00008880040a7816 */ /* 0x004fce00000000ff */
.L_x_118:
[----:B------:R-:W-:Y:S05]  /*0230*/  BSYNC.RECONVERGENT B1 ;  /* 0x0000000000017941 */ /* 0x000fea0003800200 */
.L_x_117:
[----:B------:R-:W-:Y:S01]  /*0240*/  ISETP.GE.U32.AND P0, PT, R11, R0, PT ;  /* 0x000000000b00720c */ /* 0x000fe20003f06070 */
[----:B------:R-:W-:-:S12]  /*0250*/  BSSY.RECONVERGENT B1, `(.L_x_119) ;  /* 0x000009e000017945 */ /* 0x000fd80003800200 */
[----:B------:R-:W-:Y:S05]  /*0260*/  @P0 BRA `(.L_x_120) ;  /* 0x0000000800700947 */ /* 0x000fea0003800000 */
[----:B------:R-:W-:Y:S01]  /*0270*/  LOP3.LUT R5, RZ, R11, RZ, 0x33, !PT ;  /* 0x0000000bff057212 */ /* 0x000fe200078e33ff */
[----:B------:R-:W-:Y:S04]  /*0280*/  BSSY.RECONVERGENT B2, `(.L_x_121) ;  /* 0x0000017000027945 */ /* 0x000fe80003800200 */
[----:B------:R-:W-:-:S05]  /*0290*/  IMAD.IADD R5, R5, 0x1, R0 ;  /* 0x0000000105057824 */ /* 0x000fca00078e0200 */
[C---:B------:R-:W-:Y:S02]  /*02a0*/  LOP3.LUT R4, R5.reuse, 0x300, RZ, 0xc0, !PT ;  /* 0x0000030005047812 */ /* 0x040fe400078ec0ff */
[----:B------:R-:W-:Y:S02]  /*02b0*/  ISETP.GE.U32.AND P1, PT, R5, 0x300, PT ;  /* 0x000003000500780c */ /* 0x000fe40003f26070 */
[----:B------:R-:W-:-:S13]  /*02c0*/  ISETP.NE.AND P0, PT, R4, 0x300, PT ;  /* 0x000003000400780c */ /* 0x000fda0003f05270 */
[----:B------:R-:W-:Y:S05]  /*02d0*/  @!P0 BRA `(.L_x_122) ;  /* 0x0000000000448947 */ /* 0x000fea0003800000 */
[----:B------:R-:W0:Y:S01]  /*02e0*/  LDCU UR5, c[0x0][0x384] ;  /* 0x00007080ff0577ac */ /* 0x000e220008000800 */
[----:B------:R-:W-:Y:S02]  /*02f0*/  LEA.HI R4, R5, 0x1, RZ, 0x18 ;  /* 0x0000000105047811 */ /* 0x000fe400078fc0ff */
[----:B------:R-:W-:Y:S02]  /*0300*/  IADD3 R8, P0, PT, R11, UR4, RZ ;  /* 0x000000040b087c10 */ /* 0x000fe4000ff1e0ff */
[----:B------:R-:W-:-:S05]  /*0310*/  LOP3.LUT R4, R4, 0x3, RZ, 0xc0, !PT ;  /* 0x0000000304047812 */ /* 0x000fca00078ec0ff */
[----:B------:R-:W-:Y:S02]  /*0320*/  IMAD.MOV R6, RZ, RZ, -R4 ;  /* 0x000000ffff067224 */ /* 0x000fe400078e0a04 */
[----:B0-----:R-:W-:-:S07]  /*0330*/  IMAD.X R9, RZ, RZ, UR5, P0 ;  /* 0x00000005ff097e24 */ /* 0x001fce00080e06ff */
.L_x_123:
        /* <DEDUP_REMOVED lines=11> */
.L_x_122:
[----:B------:R-:W-:Y:S05]  /*03f0*/  BSYNC.RECONVERGENT B2 ;  /* 0x0000000000027941 */ /* 0x000fea0003800200 */
.L_x_121:
        /* <DEDUP_REMOVED lines=8> */
.L_x_126:
[C---:B------:R-:W-:Y:S01]  /*0480*/  IADD3 R24, P1, PT, R11.reuse, UR4, RZ ;  /* 0x000000040b187c10 */ /* 0x040fe2000ff3e0ff */
[----:B------:R-:W-:-:S03]  /*0490*/  VIADD R4, R11, 0x400 ;  /* 0x000004000b047836 */ /* 0x000fc60000000000 */
[----:B------:R-:W-:Y:S02]  /*04a0*/  LEA.HI.X.SX32 R25, R11, UR8, 0x1, P1 ;  /* 0x000000080b197c11 */ /* 0x000fe400088f0eff */
[----:B------:R-:W-:-:S03]  /*04b0*/  IADD3 R6, P1, PT, R4, UR4, RZ ;  /* 0x0000000404067c10 */ /* 0x000fc6000ff3e0ff */
[----:B------:R-:W2:Y:S01]  /*04c0*/  LDG.E.U8.CONSTANT R15, desc[UR6][R24.64+0x200] ;  /* 0x00020006180f7981 */ /* 0x000ea2000c1e9100 */
[----:B------:R-:W-:Y:S01]  /*04d0*/  LEA.HI.X.SX32 R7, R4, UR8, 0x1, P1 ;  /* 0x0000000804077c11 */ /* 0x000fe200088f0eff */
[----:B------:R-:W-:Y:S02]  /*04e0*/  VIADD R5, R11, 0x800 ;  /* 0x000008000b057836 */ /* 0x000fe40000000000 */
[----:B------:R-:W3:Y:S04]  /*04f0*/  LDG.E.U8.CONSTANT R13, desc[UR6][R24.64] ;  /* 0x00000006180d7981 */ /* 0x000ee8000c1e9100 */
[----:B------:R-:W4:Y:S01]  /*0500*/  LDG.E.U8.CONSTANT R14, desc[UR6][R24.64+0x100] ;  /* 0x00010006180e7981 */ /* 0x000f22000c1e9100 */
[----:B------:R-:W-:-:S03]  /*0510*/  IADD3 R4, P1, PT, R5, UR4, RZ ;  /* 0x0000000405047c10 */ /* 0x000fc6000ff3e0ff */
[----:B------:R-:W5:Y:S04]  /*0520*/  LDG.E.U8.CONSTANT R18, desc[UR6][R24.64+0x300] ;  /* 0x0003000618127981 */ /* 0x000f68000c1e9100 */
[----:B------:R-:W5:Y:S04]  /*0530*/  LDG.E.U8.CONSTANT R19, desc[UR6][R6.64] ;  /* 0x0000000606137981 */ /* 0x000f68000c1e9100 */
[----:B------:R-:W5:Y:S01]  /*0540*/  LDG.E.U8.CONSTANT R16, desc[UR6][R6.64+0x100] ;  /* 0x0001000606107981 */ /* 0x000f62000c1e9100 */
[----:B------:R-:W-:-:S03]  /*0550*/  LEA.HI.X.SX32 R5, R5, UR8, 0x1, P1 ;  /* 0x0000000805057c11 */ /* 0x000fc600088f0eff */
[----:B------:R-:W5:Y:S04]  /*0560*/  LDG.E.U8.CONSTANT R17, desc[UR6][R6.64+0x200] ;  /* 0x0002000606117981 */ /* 0x000f68000c1e9100 */
[----:B------:R3:W5:Y:S01]  /*0570*/  LDG.E.U8.CONSTANT R22, desc[UR6][R6.64+0x300] ;  /* 0x0003000606167981 */ /* 0x000762000c1e9100 */
[----:B------:R-:W-:-:S03]  /*0580*/  VIADD R9, R11, 0xc00 ;  /* 0x00000c000b097836 */ /* 0x000fc60000000000 */
[----:B------:R-:W5:Y:S04]  /*0590*/  LDG.E.U8.CONSTANT R23, desc[UR6][R4.64] ;  /* 0x0000000604177981 */ /* 0x000f68000c1e9100 */
[----:B------:R-:W5:Y:S01]  /*05a0*/  LDG.E.U8.CONSTANT R20, desc[UR6][R4.64+0x100] ;  /* 0x0001000604147981 */ /* 0x000f62000c1e9100 */
[----:B------:R-:W-:-:S03]  /*05b0*/  IADD3 R8, P1, PT, R9, UR4, RZ ;  /* 0x0000000409087c10 */ /* 0x000fc6000ff3e0ff */
[----:B------:R-:W5:Y:S01]  /*05c0*/  LDG.E.U8.CONSTANT R21, desc[UR6][R4.64+0x200] ;  /* 0x0002000604157981 */ /* 0x000f62000c1e9100 */
[----:B------:R-:W-:-:S03]  /*05d0*/  LEA.HI.X.SX32 R9, R9, UR8, 0x1, P1 ;  /* 0x0000000809097c11 */ /* 0x000fc600088f0eff */
        /* <DEDUP_REMOVED lines=44> */
.L_x_125:
[----:B------:R-:W-:Y:S05]  /*08a0*/  BSYNC.RECONVERGENT B2 ;  /* 0x0000000000027941 */ /* 0x000fea0003800200 */
.L_x_124:
[----:B------:R-:W-:Y:S01]  /*08b0*/  IMAD.IADD R4, R0, 0x1, -R11 ;  /* 0x0000000100047824 */ /* 0x000fe200078e0a0b */
[----:B------:R-:W-:Y:S04]  /*08c0*/  BSSY.RECONVERGENT B2, `(.L_x_127) ;  /* 0x0000023000027945 */ /* 0x000fe80003800200 */
[----:B------:R-:W-:-:S13]  /*08d0*/  ISETP.GT.AND P1, PT, R4, 0x400, PT ;  /* 0x000004000400780c */ /* 0x000fda0003f24270 */
[----:B------:R-:W-:Y:S05]  /*08e0*/  @!P1 BRA `(.L_x_128) ;  /* 0x0000000000809947 */ /* 0x000fea0003800000 */
[----:B------:R-:W0:Y:S01]  /*08f0*/  LDCU UR5, c[0x0][0x384] ;  /* 0x00007080ff0577ac */ /* 0x000e220008000800 */
[C---:B------:R-:W-:Y:S01]  /*0900*/  IADD3 R6, P0, PT, R11.reuse, UR4, RZ ;  /* 0x000000040b067c10 */ /* 0x040fe2000ff1e0ff */
[----:B------:R-:W-:-:S03]  /*0910*/  VIADD R5, R11, 0x400 ;  /* 0x000004000b057836 */ /* 0x000fc60000000000 */
[----:B0-----:R-:W-:Y:S02]  /*0920*/  LEA.HI.X.SX32 R7, R11, UR5, 0x1, P0 ;  /* 0x000000050b077c11 */ /* 0x001fe400080f0eff */
[----:B------:R-:W-:-:S03]  /*0930*/  IADD3 R4, P0, PT, R5, UR4, RZ ;  /* 0x0000000405047c10 */ /* 0x000fc6000ff1e0ff */
[----:B------:R-:W2:Y:S04]  /*0940*/  LDG.E.U8.CONSTANT R8, desc[UR6][R6.64] ;  /* 0x0000000606087981 */ /* 0x000ea8000c1e9100 */
[----:B------:R-:W3:Y:S01]  /*0950*/  LDG.E.U8.CONSTANT R9, desc[UR6][R6.64+0x100] ;  /* 0x0001000606097981 */ /* 0x000ee2000c1e9100 */
[----:B------:R-:W-:-:S03]  /*0960*/  LEA.HI.X.SX32 R5, R5, UR5, 0x1, P0 ;  /* 0x0000000505057c11 */ /* 0x000fc600080f0eff */
        /* <DEDUP_REMOVED lines=24> */
.L_x_128:
[----:B------:R-:W-:Y:S05]  /*0af0*/  BSYNC.RECONVERGENT B2 ;  /* 0x0000000000027941 */ /* 0x000fea0003800200 */
.L_x_127:
[----:B------:R-:W-:-:S13]  /*0b00*/  ISETP.LT.OR P0, PT, R11, R0, P0 ;  /* 0x000000000b00720c */ /* 0x000fda0000701670 */
[----:B------:R-:W-:Y:S05]  /*0b10*/  @!P0 BRA `(.L_x_120) ;  /* 0x0000000000448947 */ /* 0x000fea0003800000 */
[----:B------:R-:W0:Y:S01]  /*0b20*/  LDCU UR5, c[0x0][0x384] ;  /* 0x00007080ff0577ac */ /* 0x000e220008000800 */
[----:B------:R-:W-:-:S04]  /*0b30*/  IADD3 R4, P0, PT, R11, UR4, RZ ;  /* 0x000000040b047c10 */ /* 0x000fc8000ff1e0ff */
[----:B0-----:R-:W-:-:S05]  /*0b40*/  LEA.HI.X.SX32 R5, R11, UR5, 0x1, P0 ;  /* 0x000000050b057c11 */ /* 0x001fca00080f0eff */
        /* <DEDUP_REMOVED lines=14> */
.L_x_120:
[----:B------:R-:W-:Y:S05]  /*0c30*/  BSYNC.RECONVERGENT B1 ;  /* 0x0000000000017941 */ /* 0x000fea0003800200 */
.L_x_119:
[----:B------:R-:W-:-:S04]  /*0c40*/  ISETP.GE.U32.AND P0, PT, R0, 0x100, PT ;  /* 0x000001000000780c */ /* 0x000fc80003f06070 */
[----:B------:R-:W-:-:S13]  /*0c50*/  ISETP.GE.U32.AND.EX P0, PT, R2, RZ, PT, P0 ;  /* 0x000000ff0200720c */ /* 0x000fda0003f06100 */
[----:B------:R-:W-:Y:S05]  /*0c60*/  @!P0 BRA `(.L_x_129) ;  /* 0x0000000000648947 */ /* 0x000fea0003800000 */
[----:B------:R-:W0:Y:S01]  /*0c70*/  S2R R0, SR_LANEID ;  /* 0x0000000000007919 */ /* 0x000e220000000000 */
[----:B------:R-:W1:Y:S01]  /*0c80*/  REDUX.SUM.S32 UR4, R10 ;  /* 0x000000000a0473c4 */ /* 0x000e62000000c200 */
[----:B------:R-:W-:Y:S01]  /*0c90*/  ISETP.NE.AND P4, PT, R3, RZ, PT ;  /* 0x000000ff0300720c */ /* 0x000fe20003f85270 */
[----:B-1----:R-:W-:Y:S01]  /*0ca0*/  IMAD.U32 R7, RZ, RZ, UR4 ;  /* 0x00000004ff077e24 */ /* 0x002fe2000f8e00ff */
[----:B0-----:R-:W-:-:S13]  /*0cb0*/  ISETP.NE.AND P0, PT, R0, RZ, PT ;  /* 0x000000ff0000720c */ /* 0x001fda0003f05270 */
[----:B------:R-:W0:Y:S01]  /*0cc0*/  @!P0 S2R R5, SR_CgaCtaId ;  /* 0x0000000000058919 */ /* 0x000e220000008800 */
[----:B------:R-:W-:Y:S02]  /*0cd0*/  @!P0 MOV R2, 0x400 ;  /* 0x0000040000028802 */ /* 0x000fe40000000f00 */
[----:B------:R-:W-:-:S04]  /*0ce0*/  @!P0 SHF.R.U32.HI R0, RZ, 0x3, R3 ;  /* 0x00000003ff008819 */ /* 0x000fc80000011603 */
[----:B------:R-:W-:Y:S02]  /*0cf0*/  @!P0 LOP3.LUT R0, R0, 0x7c, RZ, 0xc0, !PT ;  /* 0x0000007c00008812 */ /* 0x000fe400078ec0ff */
[----:B0-----:R-:W-:-:S05]  /*0d00*/  @!P0 LEA R5, R5, R2, 0x18 ;  /* 0x0000000205058211 */ /* 0x001fca00078ec0ff */
[----:B------:R-:W-:-:S05]  /*0d10*/  @!P0 IMAD.IADD R0, R0, 0x1, R5 ;  /* 0x0000000100008824 */ /* 0x000fca00078e0205 */
[----:B------:R0:W-:Y:S01]  /*0d20*/  @!P0 STS [R0+0x8], R7 ;  /* 0x0000080700008388 */ /* 0x0001e20000000800 */
[----:B------:R-:W-:Y:S06]  /*0d30*/  BAR.SYNC.DEFER_BLOCKING 0x0 ;  /* 0x0000000000007b1d */ /* 0x000fec0000010000 */
[----:B------:R-:W-:Y:S05]  /*0d40*/  @P4 BRA `(.L_x_130) ;  /* 0x0000003800d44947 */ /* 0x000fea0003800000 */
[----:B------:R-:W1:Y:S01]  /*0d50*/  S2UR UR5, SR_CgaCtaId ;  /* 0x00000000000579c3 */ /* 0x000e620000008800 */
[----:B------:R-:W-:Y:S02]  /*0d60*/  UMOV UR4, 0x400 ;  /* 0x0000040000047882 */ /* 0x000fe40000000000 */
[----:B-1----:R-:W-:-:S09]  /*0d70*/  ULEA UR4, UR5, UR4, 0x18 ;  /* 0x0000000405047291 */ /* 0x002fd2000f8ec0ff */
[----:B0-----:R-:W-:Y:S04]  /*0d80*/  LDS R0, [UR4+0xc] ;  /* 0x00000c04ff007984 */ /* 0x001fe80008000800 */
[----:B------:R-:W0:Y:S04]  /*0d90*/  LDS.128 R8, [UR4+0x10] ;  /* 0x00001004ff087984 */ /* 0x000e280008000c00 */
[----:B------:R-:W1:Y:S01]  /*0da0*/  LDS.64 R2, [UR4+0x20] ;  /* 0x00002004ff027984 */ /* 0x000e620008000a00 */
[----:B0-----:R-:W-:-:S04]  /*0db0*/  IADD3 R0, PT, PT, R8, R0, R7 ;  /* 0x0000000008007210 */ /* 0x001fc80007ffe007 */
[----:B------:R-:W-:-:S04]  /*0dc0*/  IADD3 R0, PT, PT, R10, R0, R9 ;  /* 0x000000000a007210 */ /* 0x000fc80007ffe009 */
[----:B-1----:R-:W-:-:S05]  /*0dd0*/  IADD3 R0, PT, PT, R2, R0, R11 ;  /* 0x0000000002007210 */ /* 0x002fca0007ffe00b */
[----:B------:R-:W-:Y:S01]  /*0de0*/  IMAD.IADD R7, R0, 0x1, R3 ;  /* 0x0000000100077824 */ /* 0x000fe200078e0203 */
[----:B------:R-:W-:Y:S06]  /*0df0*/  BRA `(.L_x_130) ;  /* 0x0000003800a87947 */ /* 0x000fec0003800000 */
.L_x_129:
[C---:B------:R-:W-:Y:S01]  /*0e00*/  LOP3.LUT R4, R3.reuse, 0x3e0, RZ, 0xc0, !PT ;  /* 0x000003e003047812 */ /* 0x040fe200078ec0ff */
[----:B------:R-:W0:Y:S01]  /*0e10*/  S2R R12, SR_LANEID ;  /* 0x00000000000c7919 */ /* 0x000e220000000000 */
[----:B------:R-:W-:Y:S02]  /*0e20*/  ISETP.NE.AND P4, PT, R3, RZ, PT ;  /* 0x000000ff0300720c */ /* 0x000fe40003f85270 */
[----:B------:R-:W-:Y:S01]  /*0e30*/  LOP3.LUT R7, RZ, R4, RZ, 0x33, !PT ;  /* 0x00000004ff077212 */ /* 0x000fe200078e33ff */
[----:B------:R-:W-:-:S04]  /*0e40*/  VIADD R5, R4, 0x20 ;  /* 0x0000002004057836 */ /* 0x000fc80000000000 */
[----:B------:R-:W-:Y:S01]  /*0e50*/  IMAD.IADD R7, R7, 0x1, R0 ;  /* 0x0000000107077824 */ /* 0x000fe200078e0200 */
[----:B------:R-:W-:-:S04]  /*0e60*/  ISETP.GT.U32.AND P0, PT, R5, R0, PT ;  /* 0x000000000500720c */ /* 0x000fc80003f04070 */
[----:B------:R-:W-:-:S05]  /*0e70*/  SEL R5, R7, 0x1f, P0 ;  /* 0x0000001f07057807 */ /* 0x000fca0000000000 */
[----:B------:R-:W1:Y:S01]  /*0e80*/  SHFL.DOWN PT, R4, R10, 0x1, R5 ;  /* 0x082000000a047989 */ /* 0x000e6200000e0005 */
[CC--:B0-----:R-:W-:Y:S01]  /*0e90*/  ISETP.GE.AND P0, PT, R12.reuse, R5.reuse, PT ;  /* 0x000000050c00720c */ /* 0x0c1fe20003f06270 */
[C---:B------:R-:W-:Y:S01]  /*0ea0*/  VIADD R8, R12.reuse, 0x2 ;  /* 0x000000020c087836 */ /* 0x040fe20000000000 */
[----:B------:R-:W-:Y:S02]  /*0eb0*/  ISETP.NE.AND P1, PT, R12, RZ, PT ;  /* 0x000000ff0c00720c */ /* 0x000fe40003f25270 */
[----:B-1----:R-:W-:Y:S02]  /*0ec0*/  SEL R7, R4, RZ, !P0 ;  /* 0x000000ff04077207 */ /* 0x002fe40004000000 */
[----:B------:R-:W-:Y:S01]  /*0ed0*/  ISETP.GT.AND P0, PT, R8, R5, PT ;  /* 0x000000050800720c */ /* 0x000fe20003f04270 */
[----:B------:R-:W-:Y:S02]  /*0ee0*/  VIADD R8, R12, 0x4 ;  /* 0x000000040c087836 */ /* 0x000fe40000000000 */
[----:B------:R-:W-:-:S06]  /*0ef0*/  IMAD.IADD R4, R7, 0x1, R10 ;  /* 0x0000000107047824 */ /* 0x000fcc00078e020a */
[----:B------:R-:W0:Y:S01]  /*0f00*/  @!P1 S2R R14, SR_CgaCtaId ;  /* 0x00000000000e9919 */ /* 0x000e220000008800 */
[----:B------:R-:W-:Y:S01]  /*0f10*/  VIADD R10, R12, 0x10 ;  /* 0x000000100c0a7836 */ /* 0x000fe20000000000 */
[----:B------:R-:W-:Y:S01]  /*0f20*/  @!P1 MOV R9, 0x400 ;  /* 0x0000040000099802 */ /* 0x000fe20000000f00 */
[----:B------:R-:W1:Y:S02]  /*0f30*/  SHFL.DOWN PT, R6, R4, 0x2, R5 ;  /* 0x0840000004067989 */ /* 0x000e6400000e0005 */
[----:B-1----:R-:W-:Y:S02]  /*0f40*/  SEL R7, R6, RZ, !P0 ;  /* 0x000000ff06077207 */ /* 0x002fe40004000000 */
[----:B------:R-:W-:Y:S02]  /*0f50*/  ISETP.GT.AND P0, PT, R8, R5, PT ;  /* 0x000000050800720c */ /* 0x000fe40003f04270 */
[----:B0-----:R-:W-:Y:S01]  /*0f60*/  @!P1 LEA R9, R14, R9, 0x18 ;  /* 0x000000090e099211 */ /* 0x001fe200078ec0ff */
[----:B------:R-:W-:-:S02]  /*0f70*/  IMAD.IADD R6, R4, 0x1, R7 ;  /* 0x0000000104067824 */ /* 0x000fc400078e0207 */
[----:B------:R-:W-:-:S03]  /*0f80*/  VIADD R4, R12, 0x8 ;  /* 0x000000080c047836 */ /* 0x000fc60000000000 */
[----:B------:R-:W0:Y:S02]  /*0f90*/  SHFL.DOWN PT, R7, R6, 0x4, R5 ;  /* 0x0880000006077989 */ /* 0x000e2400000e0005 */
[----:B0-----:R-:W-:Y:S02]  /*0fa0*/  SEL R7, R7, RZ, !P0 ;  /* 0x000000ff07077207 */ /* 0x001fe40004000000 */
[----:B------:R-:W-:-:S03]  /*0fb0*/  ISETP.GT.AND P0, PT, R4, R5, PT ;  /* 0x000000050400720c */ /* 0x000fc60003f04270 */
[----:B------:R-:W-:-:S05]  /*0fc0*/  IMAD.IADD R8, R6, 0x1, R7 ;  /* 0x0000000106087824 */ /* 0x000fca00078e0207 */
[----:B------:R-:W0:Y:S02]  /*0fd0*/  SHFL.DOWN PT, R7, R8, 0x8, R5 ;  /* 0x0900000008077989 */ /* 0x000e2400000e0005 */
[----:B0-----:R-:W-:Y:S02]  /*0fe0*/  SEL R7, R7, RZ, !P0 ;  /* 0x000000ff07077207 */ /* 0x001fe40004000000 */
[----:B------:R-:W-:-:S03]  /*0ff0*/  ISETP.GT.AND P0, PT, R10, R5, PT ;  /* 0x000000050a00720c */ /* 0x000fc60003f04270 */
[----:B------:R-:W-:Y:S01]  /*1000*/  IMAD.IADD R4, R8, 0x1, R7 ;  /* 0x0000000108047824 */ /* 0x000fe200078e0207 */
[----:B------:R-:W-:-:S04]  /*1010*/  @!P1 SHF.R.U32.HI R7, RZ, 0x3, R3 ;  /* 0x00000003ff079819 */ /* 0x000fc80000011603 */
[----:B------:R-:W0:Y:S01]  /*1020*/  SHFL.DOWN PT, R6, R4, 0x10, R5 ;  /* 0x0a00000004067989 */ /* 0x000e2200000e0005 */
[----:B------:R-:W-:-:S05]  /*1030*/  @!P1 LOP3.LUT R8, R7, 0x7c, RZ, 0xc0, !PT ;  /* 0x0000007c07089812 */ /* 0x000fca00078ec0ff */
[----:B------:R-:W-:Y:S01]  /*1040*/  @!P1 IMAD.IADD R8, R8, 0x1, R9 ;  /* 0x0000000108089824 */ /* 0x000fe200078e0209 */
[----:B0-----:R-:W-:-:S05]  /*1050*/  SEL R7, R6, RZ, !P0 ;  /* 0x000000ff06077207 */ /* 0x001fca0004000000 */
[----:B------:R-:W-:-:S05]  /*1060*/  IMAD.IADD R7, R4, 0x1, R7 ;  /* 0x0000000104077824 */ /* 0x000fca00078e0207 */
[----:B------:R4:W-:Y:S01]  /*1070*/  @!P1 STS [R8+0x8], R7 ;  /* 0x0000080708009388 */ /* 0x0009e20000000800 */
[----:B------:R-:W-:Y:S06]  /*1080*/  BAR.SYNC.DEFER_BLOCKING 0x0 ;  /* 0x0000000000007b1d */ /* 0x000fec0000010000 */
[----:B------:R-:W-:Y:S05]  /*1090*/  @P4 BRA `(.L_x_130) ;  /* 0x0000003800004947 */ /* 0x000fea0003800000 */
[----:B------:R-:W0:Y:S01]  /*10a0*/  S2UR UR5, SR_CgaCtaId ;  /* 0x00000000000579c3 */ /* 0x000e220000008800 */
[----:B------:R-:W-:Y:S01]  /*10b0*/  UMOV UR4, 0x400 ;  /* 0x0000040000047882 */ /* 0x000fe20000000000 */
[C---:B------:R-:W-:Y:S02]  /*10c0*/  ISETP.GT.U32.AND P0, PT, R0.reuse, 0x40, PT ;  /* 0x000000400000780c */ /* 0x040fe40003f04070 */
[C---:B------:R-:W-:Y:S02]  /*10d0*/  ISETP.GT.U32.AND P6, PT, R0.reuse, 0x20, PT ;  /* 0x000000200000780c */ /* 0x040fe40003fc4070 */
[C---:B------:R-:W-:Y:S02]  /*10e0*/  ISETP.GT.U32.AND P5, PT, R0.reuse, 0x60, PT ;  /* 0x000000600000780c */ /* 0x040fe40003fa4070 */
[----:B------:R-:W-:Y:S02]  /*10f0*/  ISETP.GT.U32.AND P2, PT, R0, 0x80, PT ;  /* 0x000000800000780c */ /* 0x000fe40003f44070 */
[----:B------:R-:W-:-:S02]  /*1100*/  ISETP.GT.U32.AND.EX P0, PT, R2, RZ, PT, P0 ;  /* 0x000000ff0200720c */ /* 0x000fc40003f04100 */
[----:B------:R-:W-:Y:S02]  /*1110*/  ISETP.GT.U32.AND.EX P6, PT, R2, RZ, PT, P6 ;  /* 0x000000ff0200720c */ /* 0x000fe40003fc4160 */
[C---:B------:R-:W-:Y:S02]  /*1120*/  ISETP.GT.U32.AND P3, PT, R0.reuse, 0xa0, PT ;  /* 0x000000a00000780c */ /* 0x040fe40003f64070 */
[----:B------:R-:W-:Y:S02]  /*1130*/  ISETP.GT.U32.AND P1, PT, R0, 0xc0, PT ;  /* 0x000000c00000780c */ /* 0x000fe40003f24070 */
[C---:B------:R-:W-:Y:S02]  /*1140*/  ISETP.GT.U32.AND.EX P5, PT, R2.reuse, RZ, PT, P5 ;  /* 0x000000ff0200720c */ /* 0x040fe40003fa4150 */
[C---:B------:R-:W-:Y:S02]  /*1150*/  ISETP.GT.U32.AND.EX P2, PT, R2.reuse, RZ, PT, P2 ;  /* 0x000000ff0200720c */ /* 0x040fe40003f44120 */
[C---:B------:R-:W-:Y:S01]  /*1160*/  ISETP.GT.U32.AND.EX P3, PT, R2.reuse, RZ, PT, P3 ;  /* 0x000000ff0200720c */ /* 0x040fe20003f64130 */
[----:B0-----:R-:W-:Y:S01]  /*1170*/  ULEA UR4, UR5, UR4, 0x18 ;  /* 0x0000000405047291 */ /* 0x001fe2000f8ec0ff */
[----:B------:R-:W-:-:S08]  /*1180*/  ISETP.GT.U32.AND.EX P1, PT, R2, RZ, PT, P1 ;  /* 0x000000ff0200720c */ /* 0x000fd00003f24110 */
[----:B----4-:R-:W0:Y:S04]  /*1190*/  LDS.128 R8, [UR4+0x10] ;  /* 0x00001004ff087984 */ /* 0x010e280008000c00 */
[----:B------:R-:W1:Y:S04]  /*11a0*/  LDS R3, [UR4+0xc] ;  /* 0x00000c04ff037984 */ /* 0x000e680008000800 */
[----:B------:R-:W2:Y:S01]  /*11b0*/  LDS.64 R4, [UR4+0x20] ;  /* 0x00002004ff047984 */ /* 0x000ea20008000a00 */
[----:B0-----:R-:W-:Y:S02]  /*11c0*/  SEL R8, R8, RZ, P0 ;  /* 0x000000ff08087207 */ /* 0x001fe40000000000 */
[----:B------:R-:W-:-:S02]  /*11d0*/  ISETP.GT.U32.AND P0, PT, R0, 0xe0, PT ;  /* 0x000000e00000780c */ /* 0x000fc40003f04070 */
[----:B-1----:R-:W-:Y:S02]  /*11e0*/  SEL R6, R3, RZ, P6 ;  /* 0x000000ff03067207 */ /* 0x002fe40003000000 */
[----:B------:R-:W-:Y:S02]  /*11f0*/  SEL R9, R9, RZ, P5 ;  /* 0x000000ff09097207 */ /* 0x000fe40002800000 */
[----:B------:R-:W-:Y:S02]  /*1200*/  IADD3 R6, PT, PT, R8, R6, R7 ;  /* 0x0000000608067210 */ /* 0x000fe40007ffe007 */
[----:B------:R-:W-:Y:S02]  /*1210*/  SEL R10, R10, RZ, P2 ;  /* 0x000000ff0a0a7207 */ /* 0x000fe40001000000 */
[----:B------:R-:W-:Y:S02]  /*1220*/  ISETP.GT.U32.AND.EX P0, PT, R2, RZ, PT, P0 ;  /* 0x000000ff0200720c */ /* 0x000fe40003f04100 */
[----:B------:R-:W-:-:S02]  /*1230*/  SEL R11, R11, RZ, P3 ;  /* 0x000000ff0b0b7207 */ /* 0x000fc40001800000 */
[----:B------:R-:W-:Y:S02]  /*1240*/  IADD3 R6, PT, PT, R10, R6, R9 ;  /* 0x000000060a067210 */ /* 0x000fe40007ffe009 */
[----:B--2---:R-:W-:Y:S02]  /*1250*/  SEL R4, R4, RZ, P1 ;  /* 0x000000ff04047207 */ /* 0x004fe40000800000 */
[----:B------:R-:W-:Y:S02]  /*1260*/  SEL R5, R5, RZ, P0 ;  /* 0x000000ff05057207 */ /* 0x000fe40000000000 */
[----:B------:R-:W-:-:S05]  /*1270*/  IADD3 R4, PT, PT, R4, R6, R11 ;  /* 0x0000000604047210 */ /* 0x000fca0007ffe00b */
[----:B------:R-:W-:Y:S01]  /*1280*/  IMAD.IADD R7, R4, 0x1, R5 ;  /* 0x0000000104077824 */ /* 0x000fe200078e0205 */
[----:B------:R-:W-:Y:S06]  /*1290*/  BRA `(.L_x_130) ;  /* 0x0000003400807947 */ /* 0x000fec0003800000 */
.L_x_116:
[----:B------:R-:W0:Y:S01]  /*12a0*/  S2R R5, SR_TID.X ;  /* 0x0000000000057919 */ /* 0x000e220000002100 */
[----:B------:R-:W1:Y:S01]  /*12b0*/  LDCU UR5, c[0x0][0x384] ;  /* 0x00007080ff0577ac */ /* 0x000e620008000800 */
[----:B0-----:R-:W-:-:S05]  /*12c0*/  LEA R6, P0, R5, UR4, 0x2 ;  /* 0x0000000405067c11 */ /* 0x001fca000f8010ff */
[----:B-1----:R-:W-:-:S05]  /*12d0*/  IMAD.X R7, RZ, RZ, UR5, P0 ;  /* 0x00000005ff077e24 */ /* 0x002fca00080e06ff */
[----:B------:R-:W2:Y:S04]  /*12e0*/  LDG.E.CONSTANT R8, desc[UR6][R6.64] ;  /* 0x0000000606087981 */ /* 0x000ea8000c1e9900 */
[----:B------:R-:W3:Y:S04]  /*12f0*/  LDG.E.CONSTANT R9, desc[UR6][R6.64+0x400] ;  /* 0x0004000606097981 */ /* 0x000ee8000c1e9900 */
[----:B------:R-:W4:Y:S04]  /*1300*/  LDG.E.CONSTANT R3, desc[UR6][R6.64+0x800] ;  /* 0x0008000606037981 */ /* 0x000f28000c1e9900 */
[----:B------:R-:W5:Y:S01]  /*1310*/  LDG.E.CONSTANT R4, desc[UR6][R6.64+0xc00] ;  /* 0x000c000606047981 */ /* 0x000f62000c1e9900 */
[----:B------:R-:W-:Y:S01]  /*1320*/  IADD3 R14, P1, PT, R0, -0x1000, RZ ;  /* 0xfffff000000e7810 */ /* 0x000fe20007f3e0ff */
[----:B------:R-:W-:Y:S01]  /*1330*/  UMOV UR5, 0x1000 ;  /* 0x0000100000057882 */ /* 0x000fe20000000000 */
[----:B------:R-:W-:-:S02]  /*1340*/  UMOV UR4, URZ ;  /* 0x000000ff00047c82 */ /* 0x000fc40008000000 */
[----:B------:R-:W-:Y:S01]  /*1350*/  ISETP.GE.U32.AND P0, PT, R14, 0x1000, PT ;  /* 0x000010000e00780c */ /* 0x000fe20003f06070 */
[C---:B--2---:R-:W-:Y:S01]  /*1360*/  IMAD.U32 R11, R8.reuse, 0x10000, RZ ;  /* 0x00010000080b7824 */ /* 0x044fe200078e00ff */
[----:B------:R-:W-:-:S04]  /*1370*/  PRMT R10, R8, 0x8880, RZ ;  /* 0x00008880080a7816 */ /* 0x000fc800000000ff */
[----:B------:R-:W-:Y:S01]  /*1380*/  LEA.HI.SX32 R11, R11, R10, 0x8 ;  /* 0x0000000a0b0b7211 */ /* 0x000fe200078f42ff */
[----:B------:R-:W-:Y:S01]  /*1390*/  IMAD.SHL.U32 R10, R8, 0x100, RZ ;  /* 0x00000100080a7824 */ /* 0x000fe200078e00ff */
[----:B----4-:R-:W-:-:S04]  /*13a0*/  PRMT R12, R3, 0x8880, RZ ;  /* 0x00008880030c7816 */ /* 0x010fc800000000ff */
[----:B------:R-:W-:Y:S02]  /*13b0*/  LEA.HI.SX32 R11, R10, R11, 0x8 ;  /* 0x0000000b0a0b7211 */ /* 0x000fe400078f42ff */
[----:B---3--:R-:W-:Y:S02]  /*13c0*/  PRMT R10, R9, 0x8880, RZ ;  /* 0x00008880090a7816 */ /* 0x008fe400000000ff */
[----:B------:R-:W-:-:S03]  /*13d0*/  LEA.HI.SX32 R11, R8, R11, 0x8 ;  /* 0x0000000b080b7211 */ /* 0x000fc600078f42ff */
        /* <DEDUP_REMOVED lines=8> */
[----:B------:R-:W-:-:S04]  /*1460*/  IMAD.U32 R9, R3, 0x10000, RZ ;  /* 0x0001000003097824 */ /* 0x000fc800078e00ff */
[----:B------:R-:W-:Y:S01]  /*1470*/  IMAD.IADD R10, R8, 0x1, R11 ;  /* 0x00000001080a7824 */ /* 0x000fe200078e020b */
[----:B-----5:R-:W-:Y:S01]  /*1480*/  PRMT R11, R4, 0x8880, RZ ;  /* 0x00008880040b7816 */ /* 0x020fe200000000ff */
[----:B------:R-:W-:-:S03]  /*1490*/  IMAD.SHL.U32 R8, R3, 0x100, RZ ;  /* 0x0000010003087824 */ /* 0x000fc600078e00ff */
[----:B------:R-:W-:-:S04]  /*14a0*/  LEA.HI.SX32 R9, R9, R10, 0x8 ;  /* 0x0000000a09097211 */ /* 0x000fc800078f42ff */
[----:B------:R-:W-:Y:S01]  /*14b0*/  LEA.HI.SX32 R10, R8, R9, 0x8 ;  /* 0x00000009080a7211 */ /* 0x000fe200078f42ff */
[----:B------:R-:W-:Y:S02]  /*14c0*/  IMAD.MOV.U32 R8, RZ, RZ, R11 ;  /* 0x000000ffff087224 */ /* 0x000fe400078e000b */
[----:B------:R-:W-:Y:S01]  /*14d0*/  IMAD.U32 R9, R4, 0x10000, RZ ;  /* 0x0001000004097824 */ /* 0x000fe200078e00ff */
[----:B------:R-:W-:-:S05]  /*14e0*/  LEA.HI.SX32 R3, R3, R10, 0x8 ;  /* 0x0000000a03037211 */ /* 0x000fca00078f42ff */
[----:B------:R-:W-:Y:S01]  /*14f0*/  IMAD.IADD R8, R8, 0x1, R3 ;  /* 0x0000000108087824 */ /* 0x000fe200078e0203 */
[----:B------:R-:W-:-:S04]  /*1500*/  IADD3.X R3, PT, PT, R2, -0x1, RZ, P1, !PT ;  /* 0xffffffff02037810 */ /* 0x000fc80000ffe4ff */
[----:B------:R-:W-:Y:S02]  /*1510*/  ISETP.GE.U32.AND.EX P0, PT, R3, RZ, PT, P0 ;  /* 0x000000ff0300720c */ /* 0x000fe40003f06100 */
[----:B------:R-:W-:Y:S01]  /*1520*/  LEA.HI.SX32 R9, R9, R8, 0x8 ;  /* 0x0000000809097211 */ /* 0x000fe200078f42ff */
[----:B------:R-:W-:-:S05]  /*1530*/  IMAD.SHL.U32 R8, R4, 0x100, RZ ;  /* 0x0000010004087824 */ /* 0x000fca00078e00ff */
[----:B------:R-:W-:-:S04]  /*1540*/  LEA.HI.SX32 R9, R8, R9, 0x8 ;  /* 0x0000000908097211 */ /* 0x000fc800078f42ff */
[----:B------:R-:W-:Y:S01]  /*1550*/  LEA.HI.SX32 R4, R4, R9, 0x8 ;  /* 0x0000000904047211 */ /* 0x000fe200078f42ff */
[----:B------:R-:W-:Y:S06]  /*1560*/  @!P0 BRA `(.L_x_131) ;  /* 0x0000000000d48947 */ /* 0x000fec0003800000 */
[----:B------:R-:W0:Y:S01]  /*1570*/  LDC.64 R8, c[0x0][0x390] ;  /* 0x0000e400ff087b82 */ /* 0x000e220000000a00 */
[----:B------:R-:W-:Y:S01]  /*1580*/  UMOV UR5, 0x1000 ;  /* 0x0000100000057882 */ /* 0x000fe20000000000 */
[----:B------:R-:W-:-:S05]  /*1590*/  UMOV UR4, URZ ;  /* 0x000000ff00047c82 */ /* 0x000fca0008000000 */
.L_x_133:
[----:B------:R-:W-:-:S04]  /*15a0*/  IADD3 R12, P0, PT, R6, UR5, RZ ;  /* 0x00000005060c7c10 */ /* 0x000fc8000ff1e0ff */
[----:B------:R-:W-:-:S05]  /*15b0*/  IADD3.X R13, PT, PT, R7, UR4, RZ, P0, !PT ;  /* 0x00000004070d7c10 */ /* 0x000fca00087fe4ff */
[----:B------:R-:W2:Y:S04]  /*15c0*/  LDG.E.CONSTANT R11, desc[UR6][R12.64] ;  /* 0x000000060c0b7981 */ /* 0x000ea8000c1e9900 */
[----:B------:R-:W3:Y:S04]  /*15d0*/  LDG.E.CONSTANT R0, desc[UR6][R12.64+0x400] ;  /* 0x000400060c007981 */ /* 0x000ee8000c1e9900 */
[----:B------:R-:W4:Y:S04]  /*15e0*/  LDG.E.CONSTANT R2, desc[UR6][R12.64+0x800] ;  /* 0x000800060c027981 */ /* 0x000f28000c1e9900 */
[----:B------:R4:W5:Y:S01]  /*15f0*/  LDG.E.CONSTANT R10, desc[UR6][R12.64+0xc00] ;  /* 0x000c00060c0a7981 */ /* 0x000962000c1e9900 */
[----:B--2---:R-:W-:-:S05]  /*1600*/  PRMT R15, R11, 0x8880, RZ ;  /* 0x000088800b0f7816 */ /* 0x004fca00000000ff */
[----:B------:R-:W-:Y:S02]  /*1610*/  IMAD.IADD R15, R15, 0x1, R4 ;  /* 0x000000010f0f7824 */ /* 0x000fe400078e0204 */
[----:B------:R-:W-:Y:S01]  /*1620*/  IMAD.U32 R4, R11, 0x10000, RZ ;  /* 0x000100000b047824 */ /* 0x000fe200078e00ff */
[----:B----4-:R-:W-:-:S04]  /*1630*/  PRMT R12, R2, 0x8880, RZ ;  /* 0x00008880020c7816 */ /* 0x010fc800000000ff */
[----:B------:R-:W-:Y:S01]  /*1640*/  LEA.HI.SX32 R15, R4, R15, 0x8 ;  /* 0x0000000f040f7211 */ /* 0x000fe200078f42ff */
[----:B------:R-:W-:-:S05]  /*1650*/  IMAD.SHL.U32 R4, R11, 0x100, RZ ;  /* 0x000001000b047824 */ /* 0x000fca00078e00ff */
        /* <DEDUP_REMOVED lines=9> */
[----:B------:R-:W-:Y:S01]  /*16f0*/  IMAD.MOV.U32 R4, RZ, RZ, R12 ;  /* 0x000000ffff047224 */ /* 0x000fe200078e000c */
[----:B-----5:R-:W-:Y:S02]  /*1700*/  PRMT R12, R10, 0x8880, RZ ;  /* 0x000088800a0c7816 */ /* 0x020fe400000000ff */
[----:B------:R-:W-:Y:S01]  /*1710*/  LEA.HI.SX32 R11, R0, R11, 0x8 ;  /* 0x0000000b000b7211 */ /* 0x000fe200078f42ff */
[----:B------:R-:W-:-:S04]  /*1720*/  IMAD.U32 R0, R2, 0x10000, RZ ;  /* 0x0001000002007824 */ /* 0x000fc800078e00ff */
[----:B------:R-:W-:Y:S02]  /*1730*/  IMAD.IADD R11, R4, 0x1, R11 ;  /* 0x00000001040b7824 */ /* 0x000fe400078e020b */
[----:B------:R-:W-:-:S03]  /*1740*/  IMAD.SHL.U32 R4, R2, 0x100, RZ ;  /* 0x0000010002047824 */ /* 0x000fc600078e00ff */
[----:B------:R-:W-:Y:S01]  /*1750*/  LEA.HI.SX32 R11, R0, R11, 0x8 ;  /* 0x0000000b000b7211 */ /* 0x000fe200078f42ff */
[----:B0-----:R-:W-:-:S03]  /*1760*/  IMAD.MOV.U32 R0, RZ, RZ, R8 ;  /* 0x000000ffff007224 */ /* 0x001fc600078e0008 */
[----:B------:R-:W-:Y:S01]  /*1770*/  LEA.HI.SX32 R11, R4, R11, 0x8 ;  /* 0x0000000b040b7211 */ /* 0x000fe200078f42ff */
[----:B------:R-:W-:Y:S01]  /*1780*/  IMAD.MOV.U32 R4, RZ, RZ, R12 ;  /* 0x000000ffff047224 */ /* 0x000fe200078e000c */
[----:B------:R-:W-:Y:S02]  /*1790*/  IADD3 R12, P1, PT, R0, -UR5, RZ ;  /* 0x80000005000c7c10 */ /* 0x000fe4000ff3e0ff */
[----:B------:R-:W-:Y:S01]  /*17a0*/  LEA.HI.SX32 R11, R2, R11, 0x8 ;  /* 0x0000000b020b7211 */ /* 0x000fe200078f42ff */
[----:B------:R-:W-:Y:S01]  /*17b0*/  IMAD.MOV.U32 R2, RZ, RZ, R9 ;  /* 0x000000ffff027224 */ /* 0x000fe200078e0009 */
[----:B------:R-:W-:-:S03]  /*17c0*/  ISETP.GE.U32.AND P0, PT, R12, 0x1000, PT ;  /* 0x000010000c00780c */ /* 0x000fc60003f06070 */
[----:B------:R-:W-:Y:S01]  /*17d0*/  IMAD.IADD R11, R4, 0x1, R11 ;  /* 0x00000001040b7824 */ /* 0x000fe200078e020b */
[----:B------:R-:W-:Y:S01]  /*17e0*/  IADD3.X R12, PT, PT, R2, ~UR4, RZ, P1, !PT ;  /* 0x80000004020c7c10 */ /* 0x000fe20008ffe4ff */
[----:B------:R-:W-:-:S03]  /*17f0*/  IMAD.U32 R4, R10, 0x10000, RZ ;  /* 0x000100000a047824 */ /* 0x000fc600078e00ff */
[----:B------:R-:W-:Y:S02]  /*1800*/  ISETP.GE.U32.AND.EX P0, PT, R12, RZ, PT, P0 ;  /* 0x000000ff0c00720c */ /* 0x000fe40003f06100 */
[----:B------:R-:W-:Y:S01]  /*1810*/  LEA.HI.SX32 R11, R4, R11, 0x8 ;  /* 0x0000000b040b7211 */ /* 0x000fe200078f42ff */
[----:B------:R-:W-:-:S05]  /*1820*/  IMAD.SHL.U32 R4, R10, 0x100, RZ ;  /* 0x000001000a047824 */ /* 0x000fca00078e00ff */
[----:B------:R-:W-:-:S04]  /*1830*/  LEA.HI.SX32 R11, R4, R11, 0x8 ;  /* 0x0000000b040b7211 */ /* 0x000fc800078f42ff */
[----:B------:R-:W-:Y:S01]  /*1840*/  LEA.HI.SX32 R4, R10, R11, 0x8 ;  /* 0x0000000b0a047211 */ /* 0x000fe200078f42ff */
[----:B------:R-:W-:Y:S06]  /*1850*/  @!P0 BRA `(.L_x_132) ;  /* 0x0000000800848947 */ /* 0x000fec0003800000 */
[----:B------:R-:W-:-:S04]  /*1860*/  UIADD3 UR5, UP0, UPT, UR5, 0x1000, URZ ;  /* 0x0000100005057890 */ /* 0x000fc8000ff1e0ff */
[----:B------:R-:W-:Y:S02]  /*1870*/  UIADD3.X UR4, UPT, UPT, URZ, UR4, URZ, UP0, !UPT ;  /* 0x00000004ff047290 */ /* 0x000fe400087fe4ff */
[----:B------:R-:W-:-:S04]  /*1880*/  ISETP.LT.U32.AND P0, PT, R14, UR5, PT ;  /* 0x000000050e007c0c */ /* 0x000fc8000bf01070 */
[----:B------:R-:W-:-:S05]  /*1890*/  IMAD.U32 R10, RZ, RZ, UR4 ;  /* 0x00000004ff0a7e24 */ /* 0x000fca000f8e00ff */
[----:B------:R-:W-:-:S13]  /*18a0*/  ISETP.GT.U32.AND.EX P0, PT, R10, R3, PT, P0 ;  /* 0x000000030a00720c */ /* 0x000fda0003f04100 */
[----:B------:R-:W-:Y:S05]  /*18b0*/  @!P0 BRA `(.L_x_133) ;  /* 0xfffffffc00388947 */ /* 0x000fea000383ffff */
.L_x_131:
[----:B------:R-:W-:Y:S01]  /*18c0*/  IMAD.U32 R3, RZ, RZ, UR4 ;  /* 0x00000004ff037e24 */ /* 0x000fe2000f8e00ff */
[----:B------:R-:W-:-:S04]  /*18d0*/  ISETP.LE.U32.AND P0, PT, R0, UR5, PT ;  /* 0x0000000500007c0c */ /* 0x000fc8000bf03070 */
[----:B------:R-:W-:-:S13]  /*18e0*/  ISETP.GE.U32.AND.EX P0, PT, R3, R2, PT, P0 ;  /* 0x000000020300720c */ /* 0x000fda0003f06100 */
[----:B------:R-:W-:Y:S05]  /*18f0*/  @P0 BRA `(.L_x_132) ;  /* 0x00000008005c0947 */ /* 0x000fea0003800000 */
[----:B------:R-:W-:Y:S01]  /*1900*/  VIADD R6, R0, -UR5 ;  /* 0x8000000500067c36 */ /* 0x000fe20008000000 */
[----:B------:R-:W-:Y:S04]  /*1910*/  BSSY.RECONVERGENT B1, `(.L_x_132) ;  /* 0x0000095000017945 */ /* 0x000fe80003800200 */
[----:B------:R-:W-:-:S13]  /*1920*/  ISETP.GE.AND P0, PT, R5, R6, PT ;  /* 0x000000060500720c */ /* 0x000fda0003f06270 */
[----:B------:R-:W-:Y:S05]  /*1930*/  @P0 BRA `(.L_x_134) ;  /* 0x0000000800480947 */ /* 0x000fea0003800000 */
[----:B------:R-:W-:Y:S01]  /*1940*/  LOP3.LUT R3, RZ, R5, RZ, 0x33, !PT ;  /* 0x00000005ff037212 */ /* 0x000fe200078e33ff */
[----:B------:R-:W-:Y:S01]  /*1950*/  BSSY.RECONVERGENT B2, `(.L_x_135) ;  /* 0x0000018000027945 */ /* 0x000fe20003800200 */
[----:B------:R-:W-:Y:S02]  /*1960*/  IMAD.MOV.U32 R7, RZ, RZ, R5 ;  /* 0x000000ffff077224 */ /* 0x000fe400078e0005 */
[----:B------:R-:W-:-:S04]  /*1970*/  IADD3 R0, PT, PT, R0, -UR5, R3 ;  /* 0x8000000500007c10 */ /* 0x000fc8000fffe003 */
[C---:B------:R-:W-:Y:S02]  /*1980*/  LOP3.LUT R2, R0.reuse, 0x300, RZ, 0xc0, !PT ;  /* 0x0000030000027812 */ /* 0x040fe400078ec0ff */
[----:B------:R-:W-:Y:S02]  /*1990*/  ISETP.GE.U32.AND P1, PT, R0, 0x300, PT ;  /* 0x000003000000780c */ /* 0x000fe40003f26070 */
[----:B------:R-:W-:-:S13]  /*19a0*/  ISETP.NE.AND P0, PT, R2, 0x300, PT ;  /* 0x000003000200780c */ /* 0x000fda0003f05270 */
[----:B------:R-:W-:Y:S05]  /*19b0*/  @!P0 BRA `(.L_x_136) ;  /* 0x0000000000448947 */ /* 0x000fea0003800000 */
[----:B------:R-:W0:Y:S01]  /*19c0*/  LDC.64 R2, c[0x0][0x380] ;  /* 0x0000e000ff027b82 */ /* 0x000e220000000a00 */
[----:B------:R-:W-:Y:S01]  /*19d0*/  LEA.HI R0, R0, 0x1, RZ, 0x18 ;  /* 0x0000000100007811 */ /* 0x000fe200078fc0ff */
[----:B------:R-:W-:-:S03]  /*19e0*/  IMAD.MOV.U32 R7, RZ, RZ, R5 ;  /* 0x000000ffff077224 */ /* 0x000fc600078e0005 */
[----:B------:R-:W-:-:S05]  /*19f0*/  LOP3.LUT R0, R0, 0x3, RZ, 0xc0, !PT ;  /* 0x0000000300007812 */ /* 0x000fca00078ec0ff */
[----:B------:R-:W-:Y:S01]  /*1a00*/  IMAD.MOV R0, RZ, RZ, -R0 ;  /* 0x000000ffff007224 */ /* 0x000fe200078e0a00 */
[----:B0-----:R-:W-:-:S04]  /*1a10*/  IADD3 R8, P0, P2, R2, UR5, R5 ;  /* 0x0000000502087c10 */ /* 0x001fc8000fa1e005 */
[----:B------:R-:W-:-:S09]  /*1a20*/  IADD3.X R3, PT, PT, R3, UR4, RZ, P0, P2 ;  /* 0x0000000403037c10 */ /* 0x000fd200087e44ff */
.L_x_137:
        /* <DEDUP_REMOVED lines=10> */
.L_x_136:
[----:B------:R-:W-:Y:S05]  /*1ad0*/  BSYNC.RECONVERGENT B2 ;  /* 0x0000000000027941 */ /* 0x000fea0003800200 */
.L_x_135:
[----:B------:R-:W-:Y:S05]  /*1ae0*/  @!P1 BRA `(.L_x_134) ;  /* 0x0000000400dc9947 */ /* 0x000fea0003800000 */
[----:B------:R-:W0:Y:S01]  /*1af0*/  LDC.64 R2, c[0x0][0x380] ;  /* 0x0000e000ff027b82 */ /* 0x000e220000000a00 */
[--C-:B------:R-:W-:Y:S01]  /*1b00*/  IMAD.IADD R0, R6, 0x1, -R7.reuse ;  /* 0x0000000106007824 */ /* 0x100fe200078e0a07 */
[----:B------:R-:W-:Y:S04]  /*1b10*/  BSSY.RECONVERGENT B2, `(.L_x_138) ;  /* 0x0000042000027945 */ /* 0x000fe80003800200 */
[----:B------:R-:W-:Y:S02]  /*1b20*/  ISETP.GT.AND P1, PT, R0, 0xc00, PT ;  /* 0x00000c000000780c */ /* 0x000fe40003f24270 */
[----:B0-----:R-:W-:-:S04]  /*1b30*/  IADD3 R2, P0, P2, R2, UR5, R7 ;  /* 0x0000000502027c10 */ /* 0x001fc8000fa1e007 */
[----:B------:R-:W-:Y:S02]  /*1b40*/  IADD3.X R3, PT, PT, R3, UR4, RZ, P0, P2 ;  /* 0x0000000403037c10 */ /* 0x000fe400087e44ff */
[----:B------:R-:W-:-:S05]  /*1b50*/  PLOP3.LUT P0, PT, PT, PT, PT, 0x80, 0x8 ;  /* 0x000000000008781c */ /* 0x000fca0003f0f070 */
[----:B------:R-:W-:Y:S08]  /*1b60*/  @!P1 BRA `(.L_x_139) ;  /* 0x0000000000f09947 */ /* 0x000ff00003800000 */
[----:B------:R-:W-:Y:S01]  /*1b70*/  PLOP3.LUT P0, PT, PT, PT, PT, 0x8, 0x80 ;  /* 0x000000000080781c */ /* 0x000fe20003f0e170 */
[----:B------:R-:W-:-:S12]  /*1b80*/  VIADD R8, R6, 0xfffff400 ;  /* 0xfffff40006087836 */ /* 0x000fd80000000000 */
.L_x_140:
        /* <DEDUP_REMOVED lines=16> */
[----:B------:R-:W-:-:S05]  /*1c90*/  VIADD R7, R7, 0x1000 ;  /* 0x0000100007077836 */ /* 0x000fca0000000000 */
[----:B------:R-:W-:Y:S02]  /*1ca0*/  ISETP.GE.AND P1, PT, R7, R8, PT ;  /* 0x000000080700720c */ /* 0x000fe40003f26270 */
[----:B0-----:R-:W-:-:S05]  /*1cb0*/  IADD3 R2, P2, PT, R2, 0x1000, RZ ;  /* 0x0000100002027810 */ /* 0x001fca0007f5e0ff */
        /* <DEDUP_REMOVED lines=8> */
[----:B------:R-:W-:Y:S02]  /*1d40*/  IMAD.MOV.U32 R21, RZ, RZ, R22 ;  /* 0x000000ffff157224 */ /* 0x000fe400078e0016 */
[----:B------:R-:W-:Y:S01]  /*1d50*/  IMAD.MOV.U32 R4, RZ, RZ, R23 ;  /* 0x000000ffff047224 */ /* 0x000fe200078e0017 */
[----:B------:R-:W-:-:S04]  /*1d60*/  PRMT R17, R17, 0x8880, RZ ;  /* 0x0000888011117816 */ /* 0x000fc800000000ff */
[----:B------:R-:W-:Y:S02]  /*1d70*/  IADD3 R4, PT, PT, R4, R21, R20 ;  /* 0x0000001504047210 */ /* 0x000fe40007ffe014 */
[----:B------:R-:W-:Y:S02]  /*1d80*/  PRMT R20, R15, 0x8880, RZ ;  /* 0x000088800f147816 */ /* 0x000fe400000000ff */
[----:B------:R-:W-:Y:S02]  /*1d90*/  PRMT R19, R19, 0x8880, RZ ;  /* 0x0000888013137816 */ /* 0x000fe400000000ff */
[----:B------:R-:W-:Y:S01]  /*1da0*/  PRMT R18, R18, 0x8880, RZ ;  /* 0x0000888012127816 */ /* 0x000fe200000000ff */
[----:B------:R-:W-:Y:S02]  /*1db0*/  IMAD.MOV.U32 R15, RZ, RZ, R17 ;  /* 0x000000ffff0f7224 */ /* 0x000fe400078e0011 */
[----:B------:R-:W-:Y:S01]  /*1dc0*/  IMAD.MOV.U32 R17, RZ, RZ, R20 ;  /* 0x000000ffff117224 */ /* 0x000fe200078e0014 */
[----:B------:R-:W-:-:S02]  /*1dd0*/  IADD3 R4, PT, PT, R18, R19, R4 ;  /* 0x0000001312047210 */ /* 0x000fc40007ffe004 */
[----:B------:R-:W-:Y:S02]  /*1de0*/  PRMT R16, R16, 0x8880, RZ ;  /* 0x0000888010107816 */ /* 0x000fe400000000ff */
[----:B------:R-:W-:Y:S02]  /*1df0*/  PRMT R18, R13, 0x8880, RZ ;  /* 0x000088800d127816 */ /* 0x000fe400000000ff */
[----:B------:R-:W-:Y:S01]  /*1e00*/  IADD3 R4, PT, PT, R17, R15, R4 ;  /* 0x0000000f11047210 */ /* 0x000fe20007ffe004 */
[----:B------:R-:W-:Y:S01]  /*1e10*/  IMAD.MOV.U32 R13, RZ, RZ, R16 ;  /* 0x000000ffff0d7224 */ /* 0x000fe200078e0010 */
[----:B------:R-:W-:Y:S01]  /*1e20*/  PRMT R14, R14, 0x8880, RZ ;  /* 0x000088800e0e7816 */ /* 0x000fe200000000ff */
[----:B------:R-:W-:Y:S01]  /*1e30*/  IMAD.MOV.U32 R15, RZ, RZ, R18 ;  /* 0x000000ffff0f7224 */ /* 0x000fe200078e0012 */
[----:B------:R-:W-:-:S03]  /*1e40*/  PRMT R16, R11, 0x8880, RZ ;  /* 0x000088800b107816 */ /* 0x000fc600000000ff */
[----:B------:R-:W-:Y:S01]  /*1e50*/  IMAD.MOV.U32 R11, RZ, RZ, R14 ;  /* 0x000000ffff0b7224 */ /* 0x000fe200078e000e */
[----:B------:R-:W-:Y:S02]  /*1e60*/  IADD3 R4, PT, PT, R15, R13, R4 ;  /* 0x0000000d0f047210 */ /* 0x000fe40007ffe004 */
[----:B------:R-:W-:Y:S01]  /*1e70*/  PRMT R12, R12, 0x8880, RZ ;  /* 0x000088800c0c7816 */ /* 0x000fe200000000ff */
[----:B------:R-:W-:Y:S01]  /*1e80*/  IMAD.MOV.U32 R13, RZ, RZ, R16 ;  /* 0x000000ffff0d7224 */ /* 0x000fe200078e0010 */
[----:B------:R-:W-:-:S04]  /*1e90*/  PRMT R10, R10, 0x8880, RZ ;  /* 0x000088800a0a7816 */ /* 0x000fc800000000ff */
[----:B------:R-:W-:Y:S01]  /*1ea0*/  IADD3 R4, PT, PT, R13, R11, R4 ;  /* 0x0000000b0d047210 */ /* 0x000fe20007ffe004 */
[----:B------:R-:W-:Y:S01]  /*1eb0*/  IMAD.MOV.U32 R11, RZ, RZ, R12 ;  /* 0x000000ffff0b7224 */ /* 0x000fe200078e000c */
[----:B------:R-:W-:-:S04]  /*1ec0*/  PRMT R0, R0, 0x8880, RZ ;  /* 0x0000888000007816 */ /* 0x000fc800000000ff */
[----:B------:R-:W-:Y:S02]  /*1ed0*/  IADD3 R4, PT, PT, R10, R11, R4 ;  /* 0x0000000b0a047210 */ /* 0x000fe40007ffe004 */
[----:B------:R-:W-:Y:S01]  /*1ee0*/  PRMT R10, R9, 0x8880, RZ ;  /* 0x00008880090a7816 */ /* 0x000fe200000000ff */
[----:B------:R-:W-:-:S04]  /*1ef0*/  IMAD.MOV.U32 R9, RZ, RZ, R0 ;  /* 0x000000ffff097224 */ /* 0x000fc800078e0000 */
[----:B------:R-:W-:-:S05]  /*1f00*/  IMAD.MOV.U32 R0, RZ, RZ, R10 ;  /* 0x000000ffff007224 */ /* 0x000fca00078e000a */
[----:B------:R-:W-:Y:S01]  /*1f10*/  IADD3 R4, PT, PT, R0, R9, R4 ;  /* 0x0000000900047210 */ /* 0x000fe20007ffe004 */
[----:B------:R-:W-:Y:S06]  /*1f20*/  @!P1 BRA `(.L_x_140) ;  /* 0xfffffffc00189947 */ /* 0x000fec000383ffff */
.L_x_139:
[----:B------:R-:W-:Y:S05]  /*1f30*/  BSYNC.RECONVERGENT B2 ;  /* 0x0000000000027941 */ /* 0x000fea0003800200 */
.L_x_138:
[----:B------:R-:W-:Y:S01]  /*1f40*/  IMAD.IADD R0, R6, 0x1, -R7 ;  /* 0x0000000106007824 */ /* 0x000fe200078e0a07 */
[----:B------:R-:W-:Y:S04]  /*1f50*/  BSSY.RECONVERGENT B2, `(.L_x_141) ;  /* 0x0000021000027945 */ /* 0x000fe80003800200 */
[----:B------:R-:W-:-:S13]  /*1f60*/  ISETP.GT.AND P1, PT, R0, 0x400, PT ;  /* 0x000004000000780c */ /* 0x000fda0003f24270 */
[----:B------:R-:W-:Y:S05]  /*1f70*/  @!P1 BRA `(.L_x_142) ;  /* 0x0000000000789947 */ /* 0x000fea0003800000 */
        /* <DEDUP_REMOVED lines=10> */
[----:B0-----:R-:W-:-:S05]  /*2020*/  IADD3 R2, P1, PT, R2, 0x800, RZ ;  /* 0x0000080002027810 */ /* 0x001fca0007f3e0ff */
[----:B------:R-:W-:Y:S01]  /*2030*/  IMAD.X R3, RZ, RZ, R3, P1 ;  /* 0x000000ffff037224 */ /* 0x000fe200008e0603 */
[----:B--2---:R-:W-:Y:S02]  /*2040*/  PRMT R9, R0, 0x8880, RZ ;  /* 0x0000888000097816 */ /* 0x004fe400000000ff */
[----:B---3--:R-:W-:Y:S02]  /*2050*/  PRMT R0, R8, 0x8880, RZ ;  /* 0x0000888008007816 */ /* 0x008fe400000000ff */
[----:B----4-:R-:W-:Y:S02]  /*2060*/  PRMT R10, R10, 0x8880, RZ ;  /* 0x000088800a0a7816 */ /* 0x010fe400000000ff */
[----:B------:R-:W-:Y:S02]  /*2070*/  IADD3 R0, PT, PT, R0, R9, R4 ;  /* 0x0000000900007210 */ /* 0x000fe40007ffe004 */
[----:B-----5:R-:W-:Y:S01]  /*2080*/  PRMT R11, R11, 0x8880, RZ ;  /* 0x000088800b0b7816 */ /* 0x020fe200000000ff */
        /* <DEDUP_REMOVED lines=12> */
[----:B------:R-:W-:-:S07]  /*2150*/  IADD3 R4, PT, PT, R0, R9, R4 ;  /* 0x0000000900047210 */ /* 0x000fce0007ffe004 */
.L_x_142:
[----:B------:R-:W-:Y:S05]  /*2160*/  BSYNC.RECONVERGENT B2 ;  /* 0x0000000000027941 */ /* 0x000fea0003800200 */
.L_x_141:
[----:B------:R-:W-:-:S13]  /*2170*/  ISETP.LT.OR P0, PT, R7, R6, P0 ;  /* 0x000000060700720c */ /* 0x000fda0000701670 */
[----:B------:R-:W-:Y:S05]  /*2180*/  @!P0 BRA `(.L_x_134) ;  /* 0x0000000000348947 */ /* 0x000fea0003800000 */
[----:B------:R-:W2:Y:S04]  /*2190*/  LDG.E.U8.CONSTANT R0, desc[UR6][R2.64] ;  /* 0x0000000602007981 */ /* 0x000ea8000c1e9100 */
[----:B------:R-:W3:Y:S04]  /*21a0*/  LDG.E.U8.CONSTANT R6, desc[UR6][R2.64+0x100] ;  /* 0x0001000602067981 */ /* 0x000ee8000c1e9100 */
[----:B------:R-:W4:Y:S04]  /*21b0*/  LDG.E.U8.CONSTANT R7, desc[UR6][R2.64+0x200] ;  /* 0x0002000602077981 */ /* 0x000f28000c1e9100 */
[----:B------:R-:W5:Y:S01]  /*21c0*/  LDG.E.U8.CONSTANT R8, desc[UR6][R2.64+0x300] ;  /* 0x0003000602087981 */ /* 0x000f62000c1e9100 */
[----:B--2---:R-:W-:-:S02]  /*21d0*/  PRMT R0, R0, 0x8880, RZ ;  /* 0x0000888000007816 */ /* 0x004fc400000000ff */
[----:B---3--:R-:W-:Y:S02]  /*21e0*/  PRMT R6, R6, 0x8880, RZ ;  /* 0x0000888006067816 */ /* 0x008fe400000000ff */
[----:B----4-:R-:W-:Y:S01]  /*21f0*/  PRMT R9, R7, 0x8880, RZ ;  /* 0x0000888007097816 */ /* 0x010fe200000000ff */
[----:B------:R-:W-:Y:S02]  /*2200*/  IMAD.MOV.U32 R7, RZ, RZ, R0 ;  /* 0x000000ffff077224 */ /* 0x000fe400078e0000 */
[----:B------:R-:W-:Y:S01]  /*2210*/  IMAD.MOV.U32 R0, RZ, RZ, R6 ;  /* 0x000000ffff007224 */ /* 0x000fe200078e0006 */
[----:B-----5:R-:W-:-:S04]  /*2220*/  PRMT R8, R8, 0x8880, RZ ;  /* 0x0000888008087816 */ /* 0x020fc800000000ff */
[----:B------:R-:W-:Y:S01]  /*2230*/  IADD3 R0, PT, PT, R0, R7, R4 ;  /* 0x0000000700007210 */ /* 0x000fe20007ffe004 */
[----:B------:R-:W-:-:S05]  /*2240*/  IMAD.MOV.U32 R6, RZ, RZ, R8 ;  /* 0x000000ffff067224 */ /* 0x000fca00078e0008 */
[----:B------:R-:W-:-:S07]  /*2250*/  IADD3 R4, PT, PT, R6, R9, R0 ;  /* 0x0000000906047210 */ /* 0x000fce0007ffe000 */
.L_x_134:
[----:B------:R-:W-:Y:S05]  /*2260*/  BSYNC.RECONVERGENT B1 ;  /* 0x0000000000017941 */ /* 0x000fea0003800200 */
.L_x_132:
        /* <DEDUP_REMOVED lines=14> */
[----:B------:R-:W0:Y:S01]  /*2350*/  S2UR UR5, SR_CgaCtaId ;  /* 0x00000000000579c3 */ /* 0x000e220000008800 */
[----:B------:R-:W-:Y:S02]  /*2360*/  UMOV UR4, 0x400 ;  /* 0x0000040000047882 */ /* 0x000fe40000000000 */
[----:B0-----:R-:W-:-:S09]  /*2370*/  ULEA UR4, UR5, UR4, 0x18 ;  /* 0x0000000405047291 */ /* 0x001fd2000f8ec0ff */
[----:B---3--:R-:W-:Y:S04]  /*2380*/  LDS R0, [UR4+0xc] ;  /* 0x00000c04ff007984 */ /* 0x008fe80008000800 */
[----:B------:R-:W0:Y:S04]  /*2390*/  LDS.128 R8, [UR4+0x10] ;  /* 0x00001004ff087984 */ /* 0x000e280008000c00 */
[----:B------:R-:W1:Y:S01]  /*23a0*/  LDS.64 R2, [UR4+0x20] ;  /* 0x00002004ff027984 */ /* 0x000e620008000a00 */
[----:B0-----:R-:W-:-:S04]  /*23b0*/  IADD3 R0, PT, PT, R8, R0, R7 ;  /* 0x0000000008007210 */ /* 0x001fc80007ffe007 */
[----:B------:R-:W-:-:S04]  /*23c0*/  IADD3 R0, PT, PT, R10, R0, R9 ;  /* 0x000000000a007210 */ /* 0x000fc80007ffe009 */
[----:B-1----:R-:W-:-:S05]  /*23d0*/  IADD3 R0, PT, PT, R2, R0, R11 ;  /* 0x0000000002007210 */ /* 0x002fca0007ffe00b */
[----:B------:R-:W-:Y:S01]  /*23e0*/  IMAD.IADD R7, R0, 0x1, R3 ;  /* 0x0000000100077824 */ /* 0x000fe200078e0203 */
[----:B------:R-:W-:Y:S06]  /*23f0*/  BRA `(.L_x_130) ;  /* 0x0000002400287947 */ /* 0x000fec0003800000 */
.L_x_115:
        /* <DEDUP_REMOVED lines=16> */
.L_x_145:
[----:B------:R-:W-:Y:S05]  /*2500*/  BSYNC.RECONVERGENT B1 ;  /* 0x0000000000017941 */ /* 0x000fea0003800200 */
.L_x_144:
        /* <DEDUP_REMOVED lines=16> */
.L_x_150:
        /* <DEDUP_REMOVED lines=11> */
.L_x_149:
[----:B------:R-:W-:Y:S05]  /*26c0*/  BSYNC.RECONVERGENT B2 ;  /* 0x0000000000027941 */ /* 0x000fea0003800200 */
.L_x_148:
        /* <DEDUP_REMOVED lines=8> */
.L_x_153:
        /* <DEDUP_REMOVED lines=66> */
.L_x_152:
[----:B------:R-:W-:Y:S05]  /*2b70*/  BSYNC.RECONVERGENT B2 ;  /* 0x0000000000027941 */ /* 0x000fea0003800200 */
.L_x_151:
        /* <DEDUP_REMOVED lines=36> */
.L_x_155:
[----:B------:R-:W-:Y:S05]  /*2dc0*/  BSYNC.RECONVERGENT B2 ;  /* 0x0000000000027941 */ /* 0x000fea0003800200 */
.L_x_154:
        /* <DEDUP_REMOVED lines=19> */
.L_x_147:
[----:B------:R-:W-:Y:S05]  /*2f00*/  BSYNC.RECONVERGENT B1 ;  /* 0x0000000000017941 */ /* 0x000fea0003800200 */
.L_x_146:
        /* <DEDUP_REMOVED lines=20> */
[----:B--2---:R-:W-:Y:S04]  /*3050*/  LDS R0, [UR4+0xc] ;  /* 0x00000c04ff007984 */ /* 0x004fe80008000800 */
[----:B------:R-:W0:Y:S04]  /*3060*/  LDS.128 R8, [UR4+0x10] ;  /* 0x00001004ff087984 */ /* 0x000e280008000c00 */
[----:B------:R-:W1:Y:S01]  /*3070*/  LDS.64 R2, [UR4+0x20] ;  /* 0x00002004ff027984 */ /* 0x000e620008000a00 */
[----:B0-----:R-:W-:-:S04]  /*3080*/  IADD3 R0, PT, PT, R8, R0, R7 ;  /* 0x0000000008007210 */ /* 0x001fc80007ffe007 */
[----:B------:R-:W-:-:S04]  /*3090*/  IADD3 R0, PT, PT, R10, R0, R9 ;  /* 0x000000000a007210 */ /* 0x000fc80007ffe009 */
[----:B-1----:R-:W-:-:S05]  /*30a0*/  IADD3 R0, PT, PT, R2, R0, R11 ;  /* 0x0000000002007210 */ /* 0x002fca0007ffe00b */
[----:B------:R-:W-:Y:S01]  /*30b0*/  IMAD.IADD R7, R0, 0x1, R3 ;  /* 0x0000000100077824 */ /* 0x000fe200078e0203 */
[----:B------:R-:W-:Y:S06]  /*30c0*/  BRA `(.L_x_130) ;  /* 0x0000001400f47947 */ /* 0x000fec0003800000 */
.L_x_156:
        /* <DEDUP_REMOVED lines=24> */
[----:B------:R-:W1:Y:S01]  /*3250*/  SHFL.DOWN PT, R6, R4, 0x4, R9 ;  /* 0x0880000004067989 */ /* 0x000e6200000e0009 */
[----:B------:R-:W-:Y:S02]  /*3260*/  @!P1 LOP3.LUT R5, R5, 0x7c, RZ, 0xc0, !PT ;  /* 0x0000007c05059812 */ /* 0x000fe400078ec0ff */
[----:B-1----:R-:W-:Y:S02]  /*3270*/  SEL R7, R6, RZ, !P0 ;  /* 0x000000ff06077207 */ /* 0x002fe40004000000 */
[----:B------:R-:W-:Y:S02]  /*3280*/  ISETP.GT.AND P0, PT, R10, R9, PT ;  /* 0x000000090a00720c */ /* 0x000fe40003f04270 */
[----:B------:R-:W-:Y:S01]  /*3290*/  @!P1 MOV R10, 0x400 ;  /* 0x00000400000a9802 */ /* 0x000fe20000000f00 */
[----:B------:R-:W-:-:S03]  /*32a0*/  IMAD.IADD R7, R4, 0x1, R7 ;  /* 0x0000000104077824 */ /* 0x000fc600078e0207 */
[----:B0-----:R-:W-:Y:S02]  /*32b0*/  @!P1 LEA R10, R11, R10, 0x18 ;  /* 0x0000000a0b0a9211 */ /* 0x001fe400078ec0ff */
[----:B------:R-:W0:Y:S03]  /*32c0*/  SHFL.DOWN PT, R6, R7, 0x8, R9 ;  /* 0x0900000007067989 */ /* 0x000e2600000e0009 */
[----:B------:R-:W-:Y:S01]  /*32d0*/  @!P1 IMAD.IADD R10, R5, 0x1, R10 ;  /* 0x00000001050a9824 */ /* 0x000fe200078e020a */
[----:B0-----:R-:W-:Y:S02]  /*32e0*/  SEL R6, R6, RZ, !P0 ;  /* 0x000000ff06067207 */ /* 0x001fe40004000000 */
[----:B------:R-:W-:-:S03]  /*32f0*/  ISETP.GT.AND P0, PT, R8, R9, PT ;  /* 0x000000090800720c */ /* 0x000fc60003f04270 */
[----:B------:R-:W-:-:S05]  /*3300*/  IMAD.IADD R6, R7, 0x1, R6 ;  /* 0x0000000107067824 */ /* 0x000fca00078e0206 */
[----:B------:R-:W0:Y:S02]  /*3310*/  SHFL.DOWN PT, R4, R6, 0x10, R9 ;  /* 0x0a00000006047989 */ /* 0x000e2400000e0009 */
        /* <DEDUP_REMOVED lines=20> */
[----:B-1----:R-:W0:Y:S04]  /*3460*/  LDS.128 R8, [UR4+0x10] ;  /* 0x00001004ff087984 */ /* 0x002e280008000c00 */
        /* <DEDUP_REMOVED lines=16> */
.L_x_143:
[----:B------:R-:W0:Y:S01]  /*3570*/  S2R R3, SR_TID.X ;  /* 0x0000000000037919 */ /* 0x000e220000002100 */
[----:B------:R-:W1:Y:S01]  /*3580*/  LDCU UR5, c[0x0][0x384] ;  /* 0x00007080ff0577ac */ /* 0x000e620008000800 */
[----:B0-----:R-:W-:-:S05]  /*3590*/  IADD3 R4, P0, PT, R3, UR4, RZ ;  /* 0x0000000403047c10 */ /* 0x001fca000ff1e0ff */
        /* <DEDUP_REMOVED lines=17> */
[----:B------:R-:W-:-:S04]  /*36b0*/  IADD3 R24, P1, PT, R0, -0x1000, RZ ;  /* 0xfffff00000187810 */ /* 0x000fc80007f3e0ff */
[----:B------:R-:W-:Y:S01]  /*36c0*/  ISETP.GE.U32.AND P0, PT, R24, 0x1000, PT ;  /* 0x000010001800780c */ /* 0x000fe20003f06070 */
[----:B------:R-:W-:Y:S01]  /*36d0*/  UMOV UR5, 0x1000 ;  /* 0x0000100000057882 */ /* 0x000fe20000000000 */
[----:B------:R-:W-:Y:S01]  /*36e0*/  UMOV UR4, URZ ;  /* 0x000000ff00047c82 */ /* 0x000fe20008000000 */
[----:B--2---:R-:W-:Y:S02]  /*36f0*/  PRMT R21, R21, 0x8880, RZ ;  /* 0x0000888015157816 */ /* 0x004fe400000000ff */
[----:B---3--:R-:W-:Y:S02]  /*3700*/  PRMT R17, R17, 0x8880, RZ ;  /* 0x0000888011117816 */ /* 0x008fe400000000ff */
[----:B----4-:R-:W-:Y:S02]  /*3710*/  PRMT R18, R18, 0x8880, RZ ;  /* 0x0000888012127816 */ /* 0x010fe400000000ff */
[----:B-----5:R-:W-:Y:S02]  /*3720*/  PRMT R22, R19, 0x8880, RZ ;  /* 0x0000888013167816 */ /* 0x020fe400000000ff */
[----:B------:R-:W-:-:S02]  /*3730*/  PRMT R20, R20, 0x8880, RZ ;  /* 0x0000888014147816 */ /* 0x000fc400000000ff */
        /* <DEDUP_REMOVED lines=21> */
[----:B------:R-:W-:Y:S01]  /*3890*/  IADD3 R11, PT, PT, R12, R11, R13 ;  /* 0x0000000b0c0b7210 */ /* 0x000fe20007ffe00d */
[----:B------:R-:W-:-:S05]  /*38a0*/  IMAD.MOV.U32 R10, RZ, RZ, R14 ;  /* 0x000000ffff0a7224 */ /* 0x000fca00078e000e */
[----:B------:R-:W-:Y:S02]  /*38b0*/  IADD3 R12, PT, PT, R10, R7, R11 ;  /* 0x000000070a0c7210 */ /* 0x000fe40007ffe00b */
[----:B------:R-:W-:Y:S02]  /*38c0*/  IADD3.X R11, PT, PT, R2, -0x1, RZ, P1, !PT ;  /* 0xffffffff020b7810 */ /* 0x000fe40000ffe4ff */
[----:B------:R-:W-:Y:S02]  /*38d0*/  PRMT R8, R8, 0x8880, RZ ;  /* 0x0000888008087816 */ /* 0x000fe400000000ff */
[----:B------:R-:W-:Y:S02]  /*38e0*/  ISETP.GE.U32.AND.EX P0, PT, R11, RZ, PT, P0 ;  /* 0x000000ff0b00720c */ /* 0x000fe40003f06100 */
[----:B------:R-:W-:Y:S01]  /*38f0*/  PRMT R10, R6, 0x8880, RZ ;  /* 0x00008880060a7816 */ /* 0x000fe200000000ff */
[----:B------:R-:W-:Y:S01]  /*3900*/  IMAD.MOV.U32 R6, RZ, RZ, R8 ;  /* 0x000000ffff067224 */ /* 0x000fe200078e0008 */
[----:B------:R-:W-:-:S04]  /*3910*/  PRMT R7, R9, 0x8880, RZ ;  /* 0x0000888009077816 */ /* 0x000fc800000000ff */
[----:B------:R-:W-:-:S05]  /*3920*/  IADD3 R7, PT, PT, R7, R6, R12 ;  /* 0x0000000607077210 */ /* 0x000fca0007ffe00c */
[----:B------:R-:W-:Y:S01]  /*3930*/  IMAD.IADD R10, R10, 0x1, R7 ;  /* 0x000000010a0a7824 */ /* 0x000fe200078e0207 */
[----:B------:R-:W-:Y:S06]  /*3940*/  @!P0 BRA `(.L_x_157) ;  /* 0x0000000400148947 */ /* 0x000fec0003800000 */
[----:B------:R-:W0:Y:S01]  /*3950*/  LDC.64 R6, c[0x0][0x390] ;  /* 0x0000e400ff067b82 */ /* 0x000e220000000a00 */
[----:B------:R-:W-:Y:S01]  /*3960*/  UMOV UR5, 0x1000 ;  /* 0x0000100000057882 */ /* 0x000fe20000000000 */
[----:B------:R-:W-:-:S05]  /*3970*/  UMOV UR4, URZ ;  /* 0x000000ff00047c82 */ /* 0x000fca0008000000 */
.L_x_159:
[----:B------:R-:W-:-:S04]  /*3980*/  IADD3 R8, P0, PT, R4, UR5, RZ ;  /* 0x0000000504087c10 */ /* 0x000fc8000ff1e0ff */
[----:B------:R-:W-:-:S05]  /*3990*/  IADD3.X R9, PT, PT, R5, UR4, RZ, P0, !PT ;  /* 0x0000000405097c10 */ /* 0x000fca00087fe4ff */
        /* <DEDUP_REMOVED lines=16> */
[----:B--2---:R-:W-:-:S02]  /*3aa0*/  PRMT R25, R25, 0x8880, RZ ;  /* 0x0000888019197816 */ /* 0x004fc400000000ff */
[----:B---3--:R-:W-:Y:S02]  /*3ab0*/  PRMT R26, R26, 0x8880, RZ ;  /* 0x000088801a1a7816 */ /* 0x008fe400000000ff */
[----:B----4-:R-:W-:Y:S02]  /*3ac0*/  PRMT R23, R23, 0x8880, RZ ;  /* 0x0000888017177816 */ /* 0x010fe400000000ff */
[----:B-----5:R-:W-:Y:S02]  /*3ad0*/  PRMT R22, R22, 0x8880, RZ ;  /* 0x0000888016167816 */ /* 0x020fe400000000ff */
[----:B------:R-:W-:Y:S01]  /*3ae0*/  IADD3 R25, PT, PT, R26, R25, R10 ;  /* 0x000000191a197210 */ /* 0x000fe20007ffe00a */
[----:B------:R-:W-:Y:S02]  /*3af0*/  IMAD.MOV.U32 R10, RZ, RZ, R23 ;  /* 0x000000ffff0a7224 */ /* 0x000fe400078e0017 */
[----:B------:R-:W-:Y:S01]  /*3b00*/  IMAD.MOV.U32 R23, RZ, RZ, R22 ;  /* 0x000000ffff177224 */ /* 0x000fe200078e0016 */
[----:B-1----:R-:W-:-:S02]  /*3b10*/  PRMT R8, R21, 0x8880, RZ ;  /* 0x0000888015087816 */ /* 0x002fc400000000ff */
[----:B------:R-:W-:Y:S02]  /*3b20*/  PRMT R9, R19, 0x8880, RZ ;  /* 0x0000888013097816 */ /* 0x000fe400000000ff */
[----:B------:R-:W-:Y:S02]  /*3b30*/  IADD3 R10, PT, PT, R23, R10, R25 ;  /* 0x0000000a170a7210 */ /* 0x000fe40007ffe019 */
[----:B------:R-:W-:Y:S02]  /*3b40*/  PRMT R20, R20, 0x8880, RZ ;  /* 0x0000888014147816 */ /* 0x000fe400000000ff */
[----:B------:R-:W-:Y:S02]  /*3b50*/  PRMT R0, R0, 0x8880, RZ ;  /* 0x0000888000007816 */ /* 0x000fe400000000ff */
[----:B------:R-:W-:Y:S01]  /*3b60*/  IADD3 R10, PT, PT, R9, R8, R10 ;  /* 0x00000008090a7210 */ /* 0x000fe20007ffe00a */
[----:B------:R-:W-:Y:S01]  /*3b70*/  IMAD.MOV.U32 R8, RZ, RZ, R20 ;  /* 0x000000ffff087224 */ /* 0x000fe200078e0014 */
[----:B------:R-:W-:Y:S01]  /*3b80*/  PRMT R16, R16, 0x8880, RZ ;  /* 0x0000888010107816 */ /* 0x000fe200000000ff */
[----:B------:R-:W-:-:S02]  /*3b90*/  IMAD.MOV.U32 R9, RZ, RZ, R0 ;  /* 0x000000ffff097224 */ /* 0x000fc400078e0000 */
[----:B0-----:R-:W-:Y:S01]  /*3ba0*/  IMAD.MOV.U32 R0, RZ, RZ, R6 ;  /* 0x000000ffff007224 */ /* 0x001fe200078e0006 */
[----:B------:R-:W-:Y:S02]  /*3bb0*/  PRMT R2, R2, 0x8880, RZ ;  /* 0x0000888002027816 */ /* 0x000fe400000000ff */
[----:B------:R-:W-:Y:S01]  /*3bc0*/  IADD3 R8, PT, PT, R9, R8, R10 ;  /* 0x0000000809087210 */ /* 0x000fe20007ffe00a */
[----:B------:R-:W-:Y:S01]  /*3bd0*/  IMAD.MOV.U32 R9, RZ, RZ, R16 ;  /* 0x000000ffff097224 */ /* 0x000fe200078e0010 */
[----:B------:R-:W-:Y:S02]  /*3be0*/  IADD3 R10, P1, PT, R0, -UR5, RZ ;  /* 0x80000005000a7c10 */ /* 0x000fe4000ff3e0ff */
[----:B------:R-:W-:Y:S02]  /*3bf0*/  PRMT R15, R15, 0x8880, RZ ;  /* 0x000088800f0f7816 */ /* 0x000fe400000000ff */
[----:B------:R-:W-:Y:S02]  /*3c00*/  ISETP.GE.U32.AND P0, PT, R10, 0x1000, PT ;  /* 0x000010000a00780c */ /* 0x000fe40003f06070 */
[----:B------:R-:W-:Y:S01]  /*3c10*/  IADD3 R10, PT, PT, R9, R2, R8 ;  /* 0x00000002090a7210 */ /* 0x000fe20007ffe008 */
[----:B------:R-:W-:Y:S01]  /*3c20*/  IMAD.MOV.U32 R2, RZ, RZ, R7 ;  /* 0x000000ffff027224 */ /* 0x000fe200078e0007 */
[----:B------:R-:W-:Y:S01]  /*3c30*/  PRMT R17, R17, 0x8880, RZ ;  /* 0x0000888011117816 */ /* 0x000fe200000000ff */
[----:B------:R-:W-:-:S03]  /*3c40*/  IMAD.MOV.U32 R9, RZ, RZ, R15 ;  /* 0x000000ffff097224 */ /* 0x000fc600078e000f */
[----:B------:R-:W-:Y:S01]  /*3c50*/  IADD3.X R15, PT, PT, R2, ~UR4, RZ, P1, !PT ;  /* 0x80000004020f7c10 */ /* 0x000fe20008ffe4ff */
[----:B------:R-:W-:Y:S01]  /*3c60*/  IMAD.MOV.U32 R8, RZ, RZ, R17 ;  /* 0x000000ffff087224 */ /* 0x000fe200078e0011 */
[----:B------:R-:W-:Y:S02]  /*3c70*/  PRMT R12, R12, 0x8880, RZ ;  /* 0x000088800c0c7816 */ /* 0x000fe400000000ff */
[----:B------:R-:W-:Y:S02]  /*3c80*/  PRMT R13, R13, 0x8880, RZ ;  /* 0x000088800d0d7816 */ /* 0x000fe400000000ff */
[----:B------:R-:W-:Y:S02]  /*3c90*/  ISETP.GE.U32.AND.EX P0, PT, R15, RZ, PT, P0 ;  /* 0x000000ff0f00720c */ /* 0x000fe40003f06100 */
        /* <DEDUP_REMOVED lines=8> */
[----:B------:R-:W-:Y:S01]  /*3d20*/  IADD3 R10, PT, PT, R9, R10, R8 ;  /* 0x0000000a090a7210 */ /* 0x000fe20007ffe008 */
[----:B------:R-:W-:Y:S06]  /*3d30*/  @!P0 BRA `(.L_x_158) ;  /* 0x0000000800788947 */ /* 0x000fec0003800000 */
[----:B------:R-:W-:-:S04]  /*3d40*/  UIADD3 UR5, UP0, UPT, UR5, 0x1000, URZ ;  /* 0x0000100005057890 */ /* 0x000fc8000ff1e0ff */
[----:B------:R-:W-:Y:S02]  /*3d50*/  UIADD3.X UR4, UPT, UPT, URZ, UR4, URZ, UP0, !UPT ;  /* 0x00000004ff047290 */ /* 0x000fe400087fe4ff */
[----:B------:R-:W-:-:S04]  /*3d60*/  ISETP.LT.U32.AND P0, PT, R24, UR5, PT ;  /* 0x0000000518007c0c */ /* 0x000fc8000bf01070 */
[----:B------:R-:W-:-:S05]  /*3d70*/  IMAD.U32 R8, RZ, RZ, UR4 ;  /* 0x00000004ff087e24 */ /* 0x000fca000f8e00ff */
[----:B------:R-:W-:-:S13]  /*3d80*/  ISETP.GT.U32.AND.EX P0, PT, R8, R11, PT, P0 ;  /* 0x0000000b0800720c */ /* 0x000fda0003f04100 */
[----:B------:R-:W-:Y:S05]  /*3d90*/  @!P0 BRA `(.L_x_159) ;  /* 0xfffffff800f88947 */ /* 0x000fea000383ffff */
.L_x_157:
        /* <DEDUP_REMOVED lines=23> */
.L_x_163:
        /* <DEDUP_REMOVED lines=10> */
.L_x_162:
[----:B------:R-:W-:Y:S05]  /*3fb0*/  BSYNC.RECONVERGENT B2 ;  /* 0x0000000000027941 */ /* 0x000fea0003800200 */
.L_x_161:
        /* <DEDUP_REMOVED lines=11> */
.L_x_166:
        /* <DEDUP_REMOVED lines=53> */
[----:B------:R-:W-:Y:S02]  /*43c0*/  PRMT R9, R0, 0x8880, RZ ;  /* 0x0000888000097816 */ /* 0x000fe400000000ff */
[----:B------:R-:W-:-:S04]  /*43d0*/  PRMT R0, R8, 0x8880, RZ ;  /* 0x0000888008007816 */ /* 0x000fc800000000ff */
[----:B------:R-:W-:Y:S01]  /*43e0*/  IADD3 R10, PT, PT, R0, R9, R10 ;  /* 0x00000009000a7210 */ /* 0x000fe20007ffe00a */
[----:B------:R-:W-:Y:S06]  /*43f0*/  @!P1 BRA `(.L_x_166) ;  /* 0xfffffffc001c9947 */ /* 0x000fec000383ffff */
.L_x_165:
[----:B------:R-:W-:Y:S05]  /*4400*/  BSYNC.RECONVERGENT B2 ;  /* 0x0000000000027941 */ /* 0x000fea0003800200 */
.L_x_164:
        /* <DEDUP_REMOVED lines=22> */
[----:B------:R-:W-:-:S04]  /*4570*/  PRMT R12, R12, 0x8880, RZ ;  /* 0x000088800c0c7816 */ /* 0x000fc800000000ff */
[----:B------:R-:W-:Y:S02]  /*4580*/  IADD3 R0, PT, PT, R6, R9, R0 ;  /* 0x0000000906007210 */ /* 0x000fe40007ffe000 */
[----:B------:R-:W-:Y:S01]  /*4590*/  PRMT R13, R13, 0x8880, RZ ;  /* 0x000088800d0d7816 */ /* 0x000fe200000000ff */
[----:B------:R-:W-:Y:S01]  /*45a0*/  IMAD.MOV.U32 R9, RZ, RZ, R12 ;  /* 0x000000ffff097224 */ /* 0x000fe200078e000c */
[----:B------:R-:W-:-:S03]  /*45b0*/  PRMT R14, R14, 0x8880, RZ ;  /* 0x000088800e0e7816 */ /* 0x000fc600000000ff */
[----:B------:R-:W-:Y:S01]  /*45c0*/  IMAD.MOV.U32 R6, RZ, RZ, R13 ;  /* 0x000000ffff067224 */ /* 0x000fe200078e000d */
[----:B------:R-:W-:-:S04]  /*45d0*/  PRMT R10, R15, 0x8880, RZ ;  /* 0x000088800f0a7816 */ /* 0x000fc800000000ff */
[----:B------:R-:W-:Y:S01]  /*45e0*/  IADD3 R0, PT, PT, R6, R9, R0 ;  /* 0x0000000906007210 */ /* 0x000fe20007ffe000 */
[----:B------:R-:W-:-:S05]  /*45f0*/  IMAD.MOV.U32 R9, RZ, RZ, R14 ;  /* 0x000000ffff097224 */ /* 0x000fca00078e000e */
[----:B------:R-:W-:-:S07]  /*4600*/  IADD3 R10, PT, PT, R10, R9, R0 ;  /* 0x000000090a0a7210 */ /* 0x000fce0007ffe000 */
.L_x_168:
[----:B------:R-:W-:Y:S05]  /*4610*/  BSYNC.RECONVERGENT B2 ;  /* 0x0000000000027941 */ /* 0x000fea0003800200 */
.L_x_167:
        /* <DEDUP_REMOVED lines=8> */
[----:B----4-:R-:W-:Y:S02]  /*46a0*/  PRMT R9, R6, 0x8880, RZ ;  /* 0x0000888006097816 */ /* 0x010fe400000000ff */
[----:B-----5:R-:W-:Y:S01]  /*46b0*/  PRMT R6, R7, 0x8880, RZ ;  /* 0x0000888007067816 */ /* 0x020fe200000000ff */
[----:B------:R-:W-:Y:S02]  /*46c0*/  IMAD.MOV.U32 R7, RZ, RZ, R0 ;  /* 0x000000ffff077224 */ /* 0x000fe400078e0000 */
[----:B------:R-:W-:Y:S02]  /*46d0*/  IMAD.MOV.U32 R0, RZ, RZ, R2 ;  /* 0x000000ffff007224 */ /* 0x000fe400078e0002 */
[----:B------:R-:W-:-:S03]  /*46e0*/  IMAD.MOV.U32 R2, RZ, RZ, R6 ;  /* 0x000000ffff027224 */ /* 0x000fc600078e0006 */
[----:B------:R-:W-:-:S04]  /*46f0*/  IADD3 R0, PT, PT, R0, R7, R10 ;  /* 0x0000000700007210 */ /* 0x000fc80007ffe00a */
[----:B------:R-:W-:-:S07]  /*4700*/  IADD3 R10, PT, PT, R2, R9, R0 ;  /* 0x00000009020a7210 */ /* 0x000fce0007ffe000 */
.L_x_160:
[----:B------:R-:W-:Y:S05]  /*4710*/  BSYNC.RECONVERGENT B1 ;  /* 0x0000000000017941 */ /* 0x000fea0003800200 */
.L_x_158:
        /* <DEDUP_REMOVED lines=23> */
[----:B------:R-:W-:-:S07]  /*4890*/  IMAD.IADD R7, R0, 0x1, R3 ;  /* 0x0000000100077824 */ /* 0x000fce00078e0203 */
.L_x_130:
[----:B------:R-:W-:Y:S05]  /*48a0*/  BSYNC.RECONVERGENT B0 ;  /* 0x0000000000007941 */ /* 0x000fea0003800200 */
.L_x_114:
[----:B------:R-:W-:Y:S05]  /*48b0*/  @P4 EXIT ;  /* 0x000000000000494d */ /* 0x000fea0003800000 */
[----:B------:R-:W5:Y:S01]  /*48c0*/  LDC.64 R2, c[0x0][0x388] ;  /* 0x0000e200ff027b82 */ /* 0x000f620000000a00 */
[----:B------:R-:W0:Y:S02]  /*48d0*/  LDCU UR4, c[0x0][0x39c] ;  /* 0x00007380ff0477ac */ /* 0x000e240008000800 */
[----:B01234-:R-:W-:-:S05]  /*48e0*/  VIADD R7, R7, UR4 ;  /* 0x0000000407077c36 */ /* 0x01ffca0008000000 */
[----:B-----5:R-:W-:Y:S01]  /*48f0*/  STG.E desc[UR6][R2.64], R7 ;  /* 0x0000000702007986 */ /* 0x020fe2000c101906 */
[----:B------:R-:W-:Y:S05]  /*4900*/  EXIT ;  /* 0x000000000000794d */ /* 0x000fea0003800000 */
.L_x_169:
        /* <DEDUP_REMOVED lines=15> */
.L_x_174:


//--------------------- .text._ZN3cub18CUB_300001_SM_10006detail11EmptyKernelIvEEvv --------------------------
	.section	.text._ZN3cub18CUB_300001_SM_10006detail11EmptyKernelIvEEvv,"ax",@progbits
	.align	128
        .global         _ZN3cub18CUB_300001_SM_10006detail11EmptyKernelIvEEvv
        .type           _ZN3cub18CUB_300001_SM_10006detail11EmptyKernelIvEEvv,@function
        .size           _ZN3cub18CUB_300001_SM_10006detail11EmptyKernelIvEEvv,(.L_x_175 - _ZN3cub18CUB_300001_SM_10006detail11EmptyKernelIvEEvv)
        .other          _ZN3cub18CUB_300001_SM_10006detail11EmptyKernelIvEEvv,@"STO_CUDA_ENTRY STV_DEFAULT"
_ZN3cub18CUB_300001_SM_10006detail11EmptyKernelIvEEvv:
.text._ZN3cub18CUB_300001_SM_10006detail11EmptyKernelIvEEvv:
[----:B------:R-:W-:Y:S01]  /*0000*/  LDC R1, c[0x0][0x37c] ;  /* 0x0000df00ff017b82 */ /* 0x000fe20000000800 */
[----:B------:R-:W-:Y:S05]  /*0010*/  EXIT ;  /* 0x000000000000794d */ /* 0x000fea0003800000 */
.L_x_170:
        /* <DEDUP_REMOVED lines=14> */
.L_x_175:


//--------------------- .text._Z15init_randombondPaPKfxxf --------------------------
	.section	.text._Z15init_randombondPaPKfxxf,"ax",@progbits
	.align	128
        .global         _Z15init_randombondPaPKfxxf
        .type           _Z15init_randombondPaPKfxxf,@function
        .size           _Z15init_randombondPaPKfxxf,(.L_x_176 - _Z15init_randombondPaPKfxxf)
        .other          _Z15init_randombondPaPKfxxf,@"STO_CUDA_ENTRY STV_DEFAULT"
_Z15init_randombondPaPKfxxf:
.text._Z15init_randombondPaPKfxxf:
[----:B------:R-:W-:Y:S01]  /*0000*/  LDC R1, c[0x0][0x37c] ;  /* 0x0000df00ff017b82 */ /* 0x000fe20000000800 */
[----:B------:R-:W0:Y:S01]  /*0010*/  S2R R4, SR_TID.X ;  /* 0x0000000000047919 */ /* 0x000e220000002100 */
[----:B------:R-:W1:Y:S06]  /*0020*/  LDCU.128 UR8, c[0x0][0x390] ;  /* 0x00007200ff0877ac */ /* 0x000e6c0008000c00 */
[----:B------:R-:W0:Y:S08]  /*0030*/  S2UR UR7, SR_CTAID.X ;  /* 0x00000000000779c3 */ /* 0x000e300000002500 */
[----:B------:R-:W0:Y:S01]  /*0040*/  LDC R3, c[0x0][0x360] ;  /* 0x0000d800ff037b82 */ /* 0x000e220000000800 */
[----:B-1----:R-:W-:-:S02]  /*0050*/  UIMAD UR6, UR9, UR10, URZ ;  /* 0x0000000a090672a4 */ /* 0x002fc4000f8e02ff */
[----:B------:R-:W-:Y:S02]  /*0060*/  UIMAD.WIDE.U32 UR4, UR8, UR10, URZ ;  /* 0x0000000a080472a5 */ /* 0x000fe4000f8e00ff */
[----:B------:R-:W-:-:S04]  /*0070*/  UIMAD UR6, UR8, UR11, UR6 ;  /* 0x0000000b080672a4 */ /* 0x000fc8000f8e0206 */
[----:B------:R-:W-:Y:S02]  /*0080*/  UIADD3 UR5, UPT, UPT, UR5, UR6, URZ ;  /* 0x0000000605057290 */ /* 0x000fe4000fffe0ff */
[----:B------:R-:W-:Y:S02]  /*0090*/  USHF.L.U32 UR6, UR4, 0x1, URZ ;  /* 0x0000000104067899 */ /* 0x000fe400080006ff */
[----:B------:R-:W-:Y:S01]  /*00a0*/  USHF.L.U64.HI UR4, UR4, 0x1, UR5 ;  /* 0x0000000104047899 */ /* 0x000fe20008010205 */
[----:B0-----:R-:W-:-:S05]  /*00b0*/  IMAD R4, R3, UR7, R4 ;  /* 0x0000000703047c24 */ /* 0x001fca000f8e0204 */
[----:B------:R-:W-:Y:S01]  /*00c0*/  IMAD.U32 R0, RZ, RZ, UR4 ;  /* 0x00000004ff007e24 */ /* 0x000fe2000f8e00ff */
[----:B------:R-:W-:-:S04]  /*00d0*/  ISETP.LT.U32.AND P0, PT, R4, UR6, PT ;  /* 0x0000000604007c0c */ /* 0x000fc8000bf01070 */
[----:B------:R-:W-:-:S13]  /*00e0*/  ISETP.GT.AND.EX P0, PT, R0, RZ, PT, P0 ;  /* 0x000000ff0000720c */ /* 0x000fda0003f04300 */
[----:B------:R-:W-:Y:S05]  /*00f0*/  @!P0 EXIT ;  /* 0x000000000000894d */ /* 0x000fea0003800000 */
[----:B------:R-:W0:Y:S01]  /*0100*/  LDCU.128 UR8, c[0x0][0x380] ;  /* 0x00007000ff0877ac */ /* 0x000e220008000c00 */
[----:B------:R-:W1:Y:S01]  /*0110*/  LDCU.64 UR4, c[0x0][0x358] ;  /* 0x00006b00ff0477ac */ /* 0x000e620008000a00 */
[----:B------:R-:W2:Y:S01]  /*0120*/  LDCU UR6, c[0x0][0x3a0] ;  /* 0x00007400ff0677ac */ /* 0x000ea20008000800 */
[----:B0-----:R-:W-:-:S04]  /*0130*/  LEA R2, P0, R4, UR10, 0x2 ;  /* 0x0000000a04027c11 */ /* 0x001fc8000f8010ff */
[----:B------:R-:W-:-:S05]  /*0140*/  LEA.HI.X R3, R4, UR11, RZ, 0x2, P0 ;  /* 0x0000000b04037c11 */ /* 0x000fca00080f14ff */
[----:B-1----:R-:W2:Y:S01]  /*0150*/  LDG.E.CONSTANT R2, desc[UR4][R2.64] ;  /* 0x0000000402027981 */ /* 0x002ea2000c1e9900 */
[----:B------:R-:W-:Y:S01]  /*0160*/  IMAD.MOV.U32 R7, RZ, RZ, 0xffff ;  /* 0x0000ffffff077424 */ /* 0x000fe200078e00ff */
[----:B------:R-:W-:-:S05]  /*0170*/  IADD3 R4, P1, PT, R4, UR8, RZ ;  /* 0x0000000804047c10 */ /* 0x000fca000ff3e0ff */
[----:B------:R-:W-:Y:S01]  /*0180*/  IMAD.X R5, RZ, RZ, UR9, P1 ;  /* 0x00000009ff057e24 */ /* 0x000fe200088e06ff */
[----:B--2---:R-:W-:-:S04]  /*0190*/  FSETP.GEU.AND P0, PT, R2, UR6, PT ;  /* 0x0000000602007c0b */ /* 0x004fc8000bf0e000 */
[----:B------:R-:W-:-:S05]  /*01a0*/  SEL R7, R7, 0x1, !P0 ;  /* 0x0000000107077807 */ /* 0x000fca0004000000 */
[----:B------:R-:W-:Y:S01]  /*01b0*/  STG.E.U8 desc[UR4][R4.64], R7 ;  /* 0x0000000704007986 */ /* 0x000fe2000c101104 */
[----:B------:R-:W-:Y:S05]  /*01c0*/  EXIT ;  /* 0x000000000000794d */ /* 0x000fea0003800000 */
.L_x_171:
        /* <DEDUP_REMOVED lines=11> */
.L_x_176:


//--------------------- .nv.shared._ZN3cub18CUB_300001_SM_10006detail6reduce28DeviceReduceSingleTileKernelINS2_10policy_hubIiyN4cuda3std3__44plusIvEEE10Policy1000EPiSC_iS9_iiNS7_10__identityEEEvT0_T1_T2_T3_T4_T6_ --------------------------
	.section	.nv.shared._ZN3cub18CUB_300001_SM_10006detail6reduce28DeviceReduceSingleTileKernelINS2_10policy_hubIiyN4cuda3std3__44plusIvEEE10Policy1000EPiSC_iS9_iiNS7_10__identityEEEvT0_T1_T2_T3_T4_T6_,"aw",@nobits
	.sectionflags	@""
	.align	4
.nv.shared._ZN3cub18CUB_300001_SM_10006detail6reduce28DeviceReduceSingleTileKernelINS2_10policy_hubIiyN4cuda3std3__44plusIvEEE10Policy1000EPiSC_iS9_iiNS7_10__identityEEEvT0_T1_T2_T3_T4_T6_:
	.zero		1068


//--------------------- .nv.shared.reserved.0     --------------------------
	.section	.nv.shared.reserved.0,"aw",@nobits
	.weak		__nv_reservedSMEM_offset_0_alias
	.size		__nv_reservedSMEM_offset_0_alias, 0, 64
	.other		__nv_reservedSMEM_offset_0_alias,@"STO_CUDA_RESERVED_SHARED STV_DEFAULT"
__nv_reservedSMEM_offset_0_alias:
	.zero		0
	.zero		64


//--------------------- .nv.global                --------------------------
	.section	.nv.global,"aw",@nobits
.nv.global:
	.type		_ZN34_INTERNAL_a55cbb5e_4_k_cu_e117567a6thrust24THRUST_300001_SM_1000_NS12placeholders2_5E,@object
	.size		_ZN34_INTERNAL_a55cbb5e_4_k_cu_e117567a6thrust24THRUST_300001_SM_1000_NS12placeholders2_5E,(_ZN34_INTERNAL_a55cbb5e_4_k_cu_e117567a4cuda3std3__45__cpo6cbeginE - _ZN34_INTERNAL_a55cbb5e_4_k_cu_e117567a6thrust24THRUST_300001_SM_1000_NS12placeholders2_5E)
_ZN34_INTERNAL_a55cbb5e_4_k_cu_e117567a6thrust24THRUST_300001_SM_1000_NS12placeholders2_5E:
	.zero		1
	.type		_ZN34_INTERNAL_a55cbb5e_4_k_cu_e117567a4cuda3std3__45__cpo6cbeginE,@object
	.size		_ZN34_INTERNAL_a55cbb5e_4_k_cu_e117567a4cuda3std3__45__cpo6cbeginE,(_ZN34_INTERNAL_a55cbb5e_4_k_cu_e117567a4cuda3std6ranges3__45__cpo6cbeginE - _ZN34_INTERNAL_a55cbb5e_4_k_cu_e117567a4cuda3std3__45__cpo6cbeginE)
_ZN34_INTERNAL_a55cbb5e_4_k_cu_e117567a4cuda3std3__45__cpo6cbeginE:
	.zero		1
	.type		_ZN34_INTERNAL_a55cbb5e_4_k_cu_e117567a4cuda3std6ranges3__45__cpo6cbeginE,@object
	.size		_ZN34_INTERNAL_a55cbb5e_4_k_cu_e117567a4cuda3std6ranges3__45__cpo6cbeginE,(_ZN34_INTERNAL_a55cbb5e_4_k_cu_e117567a4cuda3std3__48in_placeE - _ZN34_INTERNAL_a55cbb5e_4_k_cu_e117567a4cuda3std6ranges3__45__cpo6cbeginE)
_ZN34_INTERNAL_a55cbb5e_4_k_cu_e117567a4cuda3std6ranges3__45__cpo6cbeginE:
	.zero		1
	.type		_ZN34_INTERNAL_a55cbb5e_4_k_cu_e117567a4cuda3std3__48in_placeE,@object
	.size		_ZN34_INTERNAL_a55cbb5e_4_k_cu_e117567a4cuda3std3__48in_placeE,(_ZN34_INTERNAL_a55cbb5e_4_k_cu_e117567a4cuda3std6ranges3__45__cpo4sizeE - _ZN34_INTERNAL_a55cbb5e_4_k_cu_e117567a4cuda3std3__48in_placeE)
_ZN34_INTERNAL_a55cbb5e_4_k_cu_e117567a4cuda3std3__48in_placeE:
	.zero		1
	.type		_ZN34_INTERNAL_a55cbb5e_4_k_cu_e117567a4cuda3std6ranges3__45__cpo4sizeE,@object
	.size		_ZN34_INTERNAL_a55cbb5e_4_k_cu_e117567a4cuda3std6ranges3__45__cpo4sizeE,(_ZN34_INTERNAL_a55cbb5e_4_k_cu_e117567a6thrust24THRUST_300001_SM_1000_NS12placeholders2_9E - _ZN34_INTERNAL_a55cbb5e_4_k_cu_e117567a4cuda3std6ranges3__45__cpo4sizeE)
_ZN34_INTERNAL_a55cbb5e_4_k_cu_e117567a4cuda3std6ranges3__45__cpo4sizeE:
	.zero		1
	.type		_ZN34_INTERNAL_a55cbb5e_4_k_cu_e117567a6thrust24THRUST_300001_SM_1000_NS12placeholders2_9E,@object
	.size		_ZN34_INTERNAL_a55cbb5e_4_k_cu_e117567a6thrust24THRUST_300001_SM_1000_NS12placeholders2_9E,(_ZN34_INTERNAL_a55cbb5e_4_k_cu_e117567a4cuda3std3__45__cpo7crbeginE - _ZN34_INTERNAL_a55cbb5e_4_k_cu_e117567a6thrust24THRUST_300001_SM_1000_NS12placeholders2_9E)
_ZN34_INTERNAL_a55cbb5e_4_k_cu_e117567a6thrust24THRUST_300001_SM_1000_NS12placeholders2_9E:
	.zero		1
	.type		_ZN34_INTERNAL_a55cbb5e_4_k_cu_e117567a4cuda3std3__45__cpo7crbeginE,@object
	.size		_ZN34_INTERNAL_a55cbb5e_4_k_cu_e117567a4cuda3std3__45__cpo7crbeginE,(_ZN34_INTERNAL_a55cbb5e_4_k_cu_e117567a4cuda3std6ranges3__45__cpo4nextE - _ZN34_INTERNAL_a55cbb5e_4_k_cu_e117567a4cuda3std3__45__cpo7crbeginE)
_ZN34_INTERNAL_a55cbb5e_4_k_cu_e117567a4cuda3std3__45__cpo7crbeginE:
	.zero		1
	.type		_ZN34_INTERNAL_a55cbb5e_4_k_cu_e117567a4cuda3std6ranges3__45__cpo4nextE,@object
	.size		_ZN34_INTERNAL_a55cbb5e_4_k_cu_e117567a4cuda3std6ranges3__45__cpo4nextE,(_ZN34_INTERNAL_a55cbb5e_4_k_cu_e117567a4cuda3std6ranges3__45__cpo4swapE - _ZN34_INTERNAL_a55cbb5e_4_k_cu_e117567a4cuda3std6ranges3__45__cpo4nextE)
_ZN34_INTERNAL_a55cbb5e_4_k_cu_e117567a4cuda3std6ranges3__45__cpo4nextE:
	.zero		1
	.type		_ZN34_INTERNAL_a55cbb5e_4_k_cu_e117567a4cuda3std6ranges3__45__cpo4swapE,@object
	.size		_ZN34_INTERNAL_a55cbb5e_4_k_cu_e117567a4cuda3std6ranges3__45__cpo4swapE,(_ZN34_INTERNAL_a55cbb5e_4_k_cu_e117567a6thrust24THRUST_300001_SM_1000_NS12placeholders2_1E - _ZN34_INTERNAL_a55cbb5e_4_k_cu_e117567a4cuda3std6ranges3__45__cpo4swapE)
_ZN34_INTERNAL_a55cbb5e_4_k_cu_e117567a4cuda3std6ranges3__45__cpo4swapE:
	.zero		1
	.type		_ZN34_INTERNAL_a55cbb5e_4_k_cu_e117567a6thrust24THRUST_300001_SM_1000_NS12placeholders2_1E,@object
	.size		_ZN34_INTERNAL_a55cbb5e_4_k_cu_e117567a6thrust24THRUST_300001_SM_1000_NS12placeholders2_1E,(_ZN34_INTERNAL_a55cbb5e_4_k_cu_e117567a6thrust24THRUST_300001_SM_1000_NS12placeholders2_3E - _ZN34_INTERNAL_a55cbb5e_4_k_cu_e117567a6thrust24THRUST_300001_SM_1000_NS12placeholders2_1E)
_ZN34_INTERNAL_a55cbb5e_4_k_cu_e117567a6thrust24THRUST_300001_SM_1000_NS12placeholders2_1E:
	.zero		1
	.type		_ZN34_INTERNAL_a55cbb5e_4_k_cu_e117567a6thrust24THRUST_300001_SM_1000_NS12placeholders2_3E,@object
	.size		_ZN34_INTERNAL_a55cbb5e_4_k_cu_e117567a6thrust24THRUST_300001_SM_1000_NS12placeholders2_3E,(_ZN34_INTERNAL_a55cbb5e_4_k_cu_e117567a4cuda3std3__45__cpo5beginE - _ZN34_INTERNAL_a55cbb5e_4_k_cu_e117567a6thrust24THRUST_300001_SM_1000_NS12placeholders2_3E)
_ZN34_INTERNAL_a55cbb5e_4_k_cu_e117567a6thrust24THRUST_300001_SM_1000_NS12placeholders2_3E:
	.zero		1
	.type		_ZN34_INTERNAL_a55cbb5e_4_k_cu_e117567a4cuda3std3__45__cpo5beginE,@object
	.size		_ZN34_INTERNAL_a55cbb5e_4_k_cu_e117567a4cuda3std3__45__cpo5beginE,(_ZN34_INTERNAL_a55cbb5e_4_k_cu_e117567a4cuda3std6ranges3__45__cpo5beginE - _ZN34_INTERNAL_a55cbb5e_4_k_cu_e117567a4cuda3std3__45__cpo5beginE)
_ZN34_INTERNAL_a55cbb5e_4_k_cu_e117567a4cuda3std3__45__cpo5beginE:
	.zero		1
	.type		_ZN34_INTERNAL_a55cbb5e_4_k_cu_e117567a4cuda3std6ranges3__45__cpo5beginE,@object
	.size		_ZN34_INTERNAL_a55cbb5e_4_k_cu_e117567a4cuda3std6ranges3__45__cpo5beginE,(_ZN34_INTERNAL_a55cbb5e_4_k_cu_e117567a4cuda3std3__436_GLOBAL__N__a55cbb5e_4_k_cu_e117567a6ignoreE - _ZN34_INTERNAL_a55cbb5e_4_k_cu_e117567a4cuda3std6ranges3__45__cpo5beginE)
_ZN34_INTERNAL_a55cbb5e_4_k_cu_e117567a4cuda3std6ranges3__45__cpo5beginE:
	.zero		1
	.type		_ZN34_INTERNAL_a55cbb5e_4_k_cu_e117567a4cuda3std3__436_GLOBAL__N__a55cbb5e_4_k_cu_e117567a6ignoreE,@object
	.size		_ZN34_INTERNAL_a55cbb5e_4_k_cu_e117567a4cuda3std3__436_GLOBAL__N__a55cbb5e_4_k_cu_e117567a6ignoreE,(_ZN34_INTERNAL_a55cbb5e_4_k_cu_e117567a4cuda3std6ranges3__45__cpo4dataE - _ZN34_INTERNAL_a55cbb5e_4_k_cu_e117567a4cuda3std3__436_GLOBAL__N__a55cbb5e_4_k_cu_e117567a6ignoreE)
_ZN34_INTERNAL_a55cbb5e_4_k_cu_e117567a4cuda3std3__436_GLOBAL__N__a55cbb5e_4_k_cu_e117567a6ignoreE:
	.zero		1
	.type		_ZN34_INTERNAL_a55cbb5e_4_k_cu_e117567a4cuda3std6ranges3__45__cpo4dataE,@object
	.size		_ZN34_INTERNAL_a55cbb5e_4_k_cu_e117567a4cuda3std6ranges3__45__cpo4dataE,(_ZN34_INTERNAL_a55cbb5e_4_k_cu_e117567a6thrust24THRUST_300001_SM_1000_NS12placeholders2_7E - _ZN34_INTERNAL_a55cbb5e_4_k_cu_e117567a4cuda3std6ranges3__45__cpo4dataE)
_ZN34_INTERNAL_a55cbb5e_4_k_cu_e117567a4cuda3std6ranges3__45__cpo4dataE:
	.zero		1
	.type		_ZN34_INTERNAL_a55cbb5e_4_k_cu_e117567a6thrust24THRUST_300001_SM_1000_NS12placeholders2_7E,@object
	.size		_ZN34_INTERNAL_a55cbb5e_4_k_cu_e117567a6thrust24THRUST_300001_SM_1000_NS12placeholders2_7E,(_ZN34_INTERNAL_a55cbb5e_4_k_cu_e117567a4cuda3std3__45__cpo6rbeginE - _ZN34_INTERNAL_a55cbb5e_4_k_cu_e117567a6thrust24THRUST_300001_SM_1000_NS12placeholders2_7E)
_ZN34_INTERNAL_a55cbb5e_4_k_cu_e117567a6thrust24THRUST_300001_SM_1000_NS12placeholders2_7E:
	.zero		1
	.type		_ZN34_INTERNAL_a55cbb5e_4_k_cu_e117567a4cuda3std3__45__cpo6rbeginE,@object
	.size		_ZN34_INTERNAL_a55cbb5e_4_k_cu_e117567a4cuda3std3__45__cpo6rbeginE,(_ZN34_INTERNAL_a55cbb5e_4_k_cu_e117567a4cuda3std6ranges3__45__cpo7advanceE - _ZN34_INTERNAL_a55cbb5e_4_k_cu_e117567a4cuda3std3__45__cpo6rbeginE)
_ZN34_INTERNAL_a55cbb5e_4_k_cu_e117567a4cuda3std3__45__cpo6rbeginE:
	.zero		1
	.type		_ZN34_INTERNAL_a55cbb5e_4_k_cu_e117567a4cuda3std6ranges3__45__cpo7advanceE,@object
	.size		_ZN34_INTERNAL_a55cbb5e_4_k_cu_e117567a4cuda3std6ranges3__45__cpo7advanceE,(_ZN34_INTERNAL_a55cbb5e_4_k_cu_e117567a4cuda3std3__47nulloptE - _ZN34_INTERNAL_a55cbb5e_4_k_cu_e117567a4cuda3std6ranges3__45__cpo7advanceE)
_ZN34_INTERNAL_a55cbb5e_4_k_cu_e117567a4cuda3std6ranges3__45__cpo7advanceE:
	.zero		1
	.type		_ZN34_INTERNAL_a55cbb5e_4_k_cu_e117567a4cuda3std3__47nulloptE,@object
	.size		_ZN34_INTERNAL_a55cbb5e_4_k_cu_e117567a4cuda3std3__47nulloptE,(_ZN34_INTERNAL_a55cbb5e_4_k_cu_e117567a4cuda3std6ranges3__45__cpo8distanceE - _ZN34_INTERNAL_a55cbb5e_4_k_cu_e117567a4cuda3std3__47nulloptE)
_ZN34_INTERNAL_a55cbb5e_4_k_cu_e117567a4cuda3std3__47nulloptE:
	.zero		1
	.type		_ZN34_INTERNAL_a55cbb5e_4_k_cu_e117567a4cuda3std6ranges3__45__cpo8distanceE,@object
	.size		_ZN34_INTERNAL_a55cbb5e_4_k_cu_e117567a4cuda3std6ranges3__45__cpo8distanceE,(_ZN34_INTERNAL_a55cbb5e_4_k_cu_e117567a6thrust24THRUST_300001_SM_1000_NS12placeholders2_6E - _ZN34_INTERNAL_a55cbb5e_4_k_cu_e117567a4cuda3std6ranges3__45__cpo8distanceE)
_ZN34_INTERNAL_a55cbb5e_4_k_cu_e117567a4cuda3std6ranges3__45__cpo8distanceE:
	.zero		1
	.type		_ZN34_INTERNAL_a55cbb5e_4_k_cu_e117567a6thrust24THRUST_300001_SM_1000_NS12placeholders2_6E,@object
	.size		_ZN34_INTERNAL_a55cbb5e_4_k_cu_e117567a6thrust24THRUST_300001_SM_1000_NS12placeholders2_6E,(_ZN34_INTERNAL_a55cbb5e_4_k_cu_e117567a4cuda3std3__45__cpo4cendE - _ZN34_INTERNAL_a55cbb5e_4_k_cu_e117567a6thrust24THRUST_300001_SM_1000_NS12placeholders2_6E)
_ZN34_INTERNAL_a55cbb5e_4_k_cu_e117567a6thrust24THRUST_300001_SM_1000_NS12placeholders2_6E:
	.zero		1
	.type		_ZN34_INTERNAL_a55cbb5e_4_k_cu_e117567a4cuda3std3__45__cpo4cendE,@object
	.size		_ZN34_INTERNAL_a55cbb5e_4_k_cu_e117567a4cuda3std3__45__cpo4cendE,(_ZN34_INTERNAL_a55cbb5e_4_k_cu_e117567a4cuda3std6ranges3__45__cpo4cendE - _ZN34_INTERNAL_a55cbb5e_4_k_cu_e117567a4cuda3std3__45__cpo4cendE)
_ZN34_INTERNAL_a55cbb5e_4_k_cu_e117567a4cuda3std3__45__cpo4cendE:
	.zero		1
	.type		_ZN34_INTERNAL_a55cbb5e_4_k_cu_e117567a4cuda3std6ranges3__45__cpo4cendE,@object
	.size		_ZN34_INTERNAL_a55cbb5e_4_k_cu_e117567a4cuda3std6ranges3__45__cpo4cendE,(_ZN34_INTERNAL_a55cbb5e_4_k_cu_e117567a4cuda3std3__420unreachable_sentinelE - _ZN34_INTERNAL_a55cbb5e_4_k_cu_e117567a4cuda3std6ranges3__45__cpo4cendE)
_ZN34_INTERNAL_a55cbb5e_4_k_cu_e117567a4cuda3std6ranges3__45__cpo4cendE:
	.zero		1
	.type		_ZN34_INTERNAL_a55cbb5e_4_k_cu_e117567a4cuda3std3__420unreachable_sentinelE,@object
	.size		_ZN34_INTERNAL_a55cbb5e_4_k_cu_e117567a4cuda3std3__420unreachable_sentinelE,(_ZN34_INTERNAL_a55cbb5e_4_k_cu_e117567a4cuda3std6ranges3__45__cpo5ssizeE - _ZN34_INTERNAL_a55cbb5e_4_k_cu_e117567a4cuda3std3__420unreachable_sentinelE)
_ZN34_INTERNAL_a55cbb5e_4_k_cu_e117567a4cuda3std3__420unreachable_sentinelE:
	.zero		1
	.type		_ZN34_INTERNAL_a55cbb5e_4_k_cu_e117567a4cuda3std6ranges3__45__cpo5ssizeE,@object
	.size		_ZN34_INTERNAL_a55cbb5e_4_k_cu_e117567a4cuda3std6ranges3__45__cpo5ssizeE,(_ZN34_INTERNAL_a55cbb5e_4_k_cu_e117567a6thrust24THRUST_300001_SM_1000_NS12placeholders3_10E - _ZN34_INTERNAL_a55cbb5e_4_k_cu_e117567a4cuda3std6ranges3__45__cpo5ssizeE)
_ZN34_INTERNAL_a55cbb5e_4_k_cu_e117567a4cuda3std6ranges3__45__cpo5ssizeE:
	.zero		1
	.type		_ZN34_INTERNAL_a55cbb5e_4_k_cu_e117567a6thrust24THRUST_300001_SM_1000_NS12placeholders3_10E,@object
	.size		_ZN34_INTERNAL_a55cbb5e_4_k_cu_e117567a6thrust24THRUST_300001_SM_1000_NS12placeholders3_10E,(_ZN34_INTERNAL_a55cbb5e_4_k_cu_e117567a4cuda3std3__45__cpo5crendE - _ZN34_INTERNAL_a55cbb5e_4_k_cu_e117567a6thrust24THRUST_300001_SM_1000_NS12placeholders3_10E)
_ZN34_INTERNAL_a55cbb5e_4_k_cu_e117567a6thrust24THRUST_300001_SM_1000_NS12placeholders3_10E:
	.zero		1
	.type		_ZN34_INTERNAL_a55cbb5e_4_k_cu_e117567a4cuda3std3__45__cpo5crendE,@object
	.size		_ZN34_INTERNAL_a55cbb5e_4_k_cu_e117567a4cuda3std3__45__cpo5crendE,(_ZN34_INTERNAL_a55cbb5e_4_k_cu_e117567a4cuda3std6ranges3__45__cpo4prevE - _ZN34_INTERNAL_a55cbb5e_4_k_cu_e117567a4cuda3std3__45__cpo5crendE)
_ZN34_INTERNAL_a55cbb5e_4_k_cu_e117567a4cuda3std3__45__cpo5crendE:
	.zero		1
	.type		_ZN34_INTERNAL_a55cbb5e_4_k_cu_e117567a4cuda3std6ranges3__45__cpo4prevE,@object
	.size		_ZN34_INTERNAL_a55cbb5e_4_k_cu_e117567a4cuda3std6ranges3__45__cpo4prevE,(_ZN34_INTERNAL_a55cbb5e_4_k_cu_e117567a4cuda3std6ranges3__45__cpo9iter_moveE - _ZN34_INTERNAL_a55cbb5e_4_k_cu_e117567a4cuda3std6ranges3__45__cpo4prevE)
_ZN34_INTERNAL_a55cbb5e_4_k_cu_e117567a4cuda3std6ranges3__45__cpo4prevE:
	.zero		1
	.type		_ZN34_INTERNAL_a55cbb5e_4_k_cu_e117567a4cuda3std6ranges3__45__cpo9iter_moveE,@object
	.size		_ZN34_INTERNAL_a55cbb5e_4_k_cu_e117567a4cuda3std6ranges3__45__cpo9iter_moveE,(_ZN34_INTERNAL_a55cbb5e_4_k_cu_e117567a6thrust24THRUST_300001_SM_1000_NS12placeholders2_2E - _ZN34_INTERNAL_a55cbb5e_4_k_cu_e117567a4cuda3std6ranges3__45__cpo9iter_moveE)
_ZN34_INTERNAL_a55cbb5e_4_k_cu_e117567a4cuda3std6ranges3__45__cpo9iter_moveE:
	.zero		1
	.type		_ZN34_INTERNAL_a55cbb5e_4_k_cu_e117567a6thrust24THRUST_300001_SM_1000_NS12placeholders2_2E,@object
	.size		_ZN34_INTERNAL_a55cbb5e_4_k_cu_e117567a6thrust24THRUST_300001_SM_1000_NS12placeholders2_2E,(_ZN34_INTERNAL_a55cbb5e_4_k_cu_e117567a6thrust24THRUST_300001_SM_1000_NS12placeholders2_4E - _ZN34_INTERNAL_a55cbb5e_4_k_cu_e117567a6thrust24THRUST_300001_SM_1000_NS12placeholders2_2E)
_ZN34_INTERNAL_a55cbb5e_4_k_cu_e117567a6thrust24THRUST_300001_SM_1000_NS12placeholders2_2E:
	.zero		1
	.type		_ZN34_INTERNAL_a55cbb5e_4_k_cu_e117567a6thrust24THRUST_300001_SM_1000_NS12placeholders2_4E,@object
	.size		_ZN34_INTERNAL_a55cbb5e_4_k_cu_e117567a6thrust24THRUST_300001_SM_1000_NS12placeholders2_4E,(_ZN34_INTERNAL_a55cbb5e_4_k_cu_e117567a4cuda3std3__45__cpo3endE - _ZN34_INTERNAL_a55cbb5e_4_k_cu_e117567a6thrust24THRUST_300001_SM_1000_NS12placeholders2_4E)
_ZN34_INTERNAL_a55cbb5e_4_k_cu_e117567a6thrust24THRUST_300001_SM_1000_NS12placeholders2_4E:
	.zero		1
	.type		_ZN34_INTERNAL_a55cbb5e_4_k_cu_e117567a4cuda3std3__45__cpo3endE,@object
	.size		_ZN34_INTERNAL_a55cbb5e_4_k_cu_e117567a4cuda3std3__45__cpo3endE,(_ZN34_INTERNAL_a55cbb5e_4_k_cu_e117567a4cuda3std6ranges3__45__cpo3endE - _ZN34_INTERNAL_a55cbb5e_4_k_cu_e117567a4cuda3std3__45__cpo3endE)
_ZN34_INTERNAL_a55cbb5e_4_k_cu_e117567a4cuda3std3__45__cpo3endE:
	.zero		1
	.type		_ZN34_INTERNAL_a55cbb5e_4_k_cu_e117567a4cuda3std6ranges3__45__cpo3endE,@object
	.size		_ZN34_INTERNAL_a55cbb5e_4_k_cu_e117567a4cuda3std6ranges3__45__cpo3endE,(_ZN34_INTERNAL_a55cbb5e_4_k_cu_e117567a4cuda3std3__419piecewise_constructE - _ZN34_INTERNAL_a55cbb5e_4_k_cu_e117567a4cuda3std6ranges3__45__cpo3endE)
_ZN34_INTERNAL_a55cbb5e_4_k_cu_e117567a4cuda3std6ranges3__45__cpo3endE:
	.zero		1
	.type		_ZN34_INTERNAL_a55cbb5e_4_k_cu_e117567a4cuda3std3__419piecewise_constructE,@object
	.size		_ZN34_INTERNAL_a55cbb5e_4_k_cu_e117567a4cuda3std3__419piecewise_constructE,(_ZN34_INTERNAL_a55cbb5e_4_k_cu_e117567a4cuda3std6ranges3__45__cpo5cdataE - _ZN34_INTERNAL_a55cbb5e_4_k_cu_e117567a4cuda3std3__419piecewise_constructE)
_ZN34_INTERNAL_a55cbb5e_4_k_cu_e117567a4cuda3std3__419piecewise_constructE:
	.zero		1
	.type		_ZN34_INTERNAL_a55cbb5e_4_k_cu_e117567a4cuda3std6ranges3__45__cpo5cdataE,@object
	.size		_ZN34_INTERNAL_a55cbb5e_4_k_cu_e117567a4cuda3std6ranges3__45__cpo5cdataE,(_ZN34_INTERNAL_a55cbb5e_4_k_cu_e117567a6thrust24THRUST_300001_SM_1000_NS12placeholders2_8E - _ZN34_INTERNAL_a55cbb5e_4_k_cu_e117567a4cuda3std6ranges3__45__cpo5cdataE)
_ZN34_INTERNAL_a55cbb5e_4_k_cu_e117567a4cuda3std6ranges3__45__cpo5cdataE:
	.zero		1
	.type		_ZN34_INTERNAL_a55cbb5e_4_k_cu_e117567a6thrust24THRUST_300001_SM_1000_NS12placeholders2_8E,@object
	.size		_ZN34_INTERNAL_a55cbb5e_4_k_cu_e117567a6thrust24THRUST_300001_SM_1000_NS12placeholders2_8E,(_ZN34_INTERNAL_a55cbb5e_4_k_cu_e117567a4cuda3std3__45__cpo4rendE - _ZN34_INTERNAL_a55cbb5e_4_k_cu_e117567a6thrust24THRUST_300001_SM_1000_NS12placeholders2_8E)
_ZN34_INTERNAL_a55cbb5e_4_k_cu_e117567a6thrust24THRUST_300001_SM_1000_NS12placeholders2_8E:
	.zero		1
	.type		_ZN34_INTERNAL_a55cbb5e_4_k_cu_e117567a4cuda3std3__45__cpo4rendE,@object
	.size		_ZN34_INTERNAL_a55cbb5e_4_k_cu_e117567a4cuda3std3__45__cpo4rendE,(_ZN34_INTERNAL_a55cbb5e_4_k_cu_e117567a4cuda3std6ranges3__45__cpo9iter_swapE - _ZN34_INTERNAL_a55cbb5e_4_k_cu_e117567a4cuda3std3__45__cpo4rendE)
_ZN34_INTERNAL_a55cbb5e_4_k_cu_e117567a4cuda3std3__45__cpo4rendE:
	.zero		1
	.type		_ZN34_INTERNAL_a55cbb5e_4_k_cu_e117567a4cuda3std6ranges3__45__cpo9iter_swapE,@object
	.size		_ZN34_INTERNAL_a55cbb5e_4_k_cu_e117567a4cuda3std6ranges3__45__cpo9iter_swapE,(_ZN34_INTERNAL_a55cbb5e_4_k_cu_e117567a4cuda3std3__48unexpectE - _ZN34_INTERNAL_a55cbb5e_4_k_cu_e117567a4cuda3std6ranges3__45__cpo9iter_swapE)
_ZN34_INTERNAL_a55cbb5e_4_k_cu_e117567a4cuda3std6ranges3__45__cpo9iter_swapE:
	.zero		1
	.type		_ZN34_INTERNAL_a55cbb5e_4_k_cu_e117567a4cuda3std3__48unexpectE,@object
	.size		_ZN34_INTERNAL_a55cbb5e_4_k_cu_e117567a4cuda3std3__48unexpectE,(_ZN34_INTERNAL_a55cbb5e_4_k_cu_e117567a6thrust24THRUST_300001_SM_1000_NS6system6detail10sequential3seqE - _ZN34_INTERNAL_a55cbb5e_4_k_cu_e117567a4cuda3std3__48unexpectE)
_ZN34_INTERNAL_a55cbb5e_4_k_cu_e117567a4cuda3std3__48unexpectE:
	.zero		1
	.type		_ZN34_INTERNAL_a55cbb5e_4_k_cu_e117567a6thrust24THRUST_300001_SM_1000_NS6system6detail10sequential3seqE,@object
	.size		_ZN34_INTERNAL_a55cbb5e_4_k_cu_e117567a6thrust24THRUST_300001_SM_1000_NS6system6detail10sequential3seqE,(.L_29 - _ZN34_INTERNAL_a55cbb5e_4_k_cu_e117567a6thrust24THRUST_300001_SM_1000_NS6system6detail10sequential3seqE)
_ZN34_INTERNAL_a55cbb5e_4_k_cu_e117567a6thrust24THRUST_300001_SM_1000_NS6system6detail10sequential3seqE:
	.zero		1
.L_29:


//--------------------- .nv.shared._ZN3cub18CUB_300001_SM_10006detail6reduce18DeviceReduceKernelINS2_10policy_hubIiyN4cuda3std3__44plusIvEEE10Policy1000EPayS9_iNS7_10__identityEEEvT0_PT3_T1_NS0_13GridEvenShareISH_EET2_T4_ --------------------------
	.section	.nv.shared._ZN3cub18CUB_300001_SM_10006detail6reduce18DeviceReduceKernelINS2_10policy_hubIiyN4cuda3std3__44plusIvEEE10Policy1000EPayS9_iNS7_10__identityEEEvT0_PT3_T1_NS0_13GridEvenShareISH_EET2_T4_,"aw",@nobits
	.sectionflags	@""
	.align	4
.nv.shared._ZN3cub18CUB_300001_SM_10006detail6reduce18DeviceReduceKernelINS2_10policy_hubIiyN4cuda3std3__44plusIvEEE10Policy1000EPayS9_iNS7_10__identityEEEvT0_PT3_T1_NS0_13GridEvenShareISH_EET2_T4_:
	.zero		1068


//--------------------- .nv.shared._ZN3cub18CUB_300001_SM_10006detail6reduce28DeviceReduceSingleTileKernelINS2_10policy_hubIiyN4cuda3std3__44plusIvEEE10Policy1000EPaPiyS9_iiNS7_10__identityEEEvT0_T1_T2_T3_T4_T6_ --------------------------
	.section	.nv.shared._ZN3cub18CUB_300001_SM_10006detail6reduce28DeviceReduceSingleTileKernelINS2_10policy_hubIiyN4cuda3std3__44plusIvEEE10Policy1000EPaPiyS9_iiNS7_10__identityEEEvT0_T1_T2_T3_T4_T6_,"aw",@nobits
	.sectionflags	@""
	.align	4
.nv.shared._ZN3cub18CUB_300001_SM_10006detail6reduce28DeviceReduceSingleTileKernelINS2_10policy_hubIiyN4cuda3std3__44plusIvEEE10Policy1000EPaPiyS9_iiNS7_10__identityEEEvT0_T1_T2_T3_T4_T6_:
	.zero		1068


//--------------------- .nv.constant0._ZN3cub18CUB_300001_SM_10006detail6reduce28DeviceReduceSingleTileKernelINS2_10policy_hubIiyN4cuda3std3__44plusIvEEE10Policy1000EPiSC_iS9_iiNS7_10__identityEEEvT0_T1_T2_T3_T4_T6_ --------------------------
	.section	.nv.constant0._ZN3cub18CUB_300001_SM_10006detail6reduce28DeviceReduceSingleTileKernelINS2_10policy_hubIiyN4cuda3std3__44plusIvEEE10Policy1000EPiSC_iS9_iiNS7_10__identityEEEvT0_T1_T2_T3_T4_T6_,"a",@progbits
	.sectionflags	@""
	.align	4
.nv.constant0._ZN3cub18CUB_300001_SM_10006detail6reduce28DeviceReduceSingleTileKernelINS2_10policy_hubIiyN4cuda3std3__44plusIvEEE10Policy1000EPiSC_iS9_iiNS7_10__identityEEEvT0_T1_T2_T3_T4_T6_:
	.zero		925


//--------------------- .nv.constant0._ZN3cub18CUB_300001_SM_10006detail6reduce18DeviceReduceKernelINS2_10policy_hubIiyN4cuda3std3__44plusIvEEE10Policy1000EPayS9_iNS7_10__identityEEEvT0_PT3_T1_NS0_13GridEvenShareISH_EET2_T4_ --------------------------
	.section	.nv.constant0._ZN3cub18CUB_300001_SM_10006detail6reduce18DeviceReduceKernelINS2_10policy_hubIiyN4cuda3std3__44plusIvEEE10Policy1000EPayS9_iNS7_10__identityEEEvT0_PT3_T1_NS0_13GridEvenShareISH_EET2_T4_,"a",@progbits
	.sectionflags	@""
	.align	4
.nv.constant0._ZN3cub18CUB_300001_SM_10006detail6reduce18DeviceReduceKernelINS2_10policy_hubIiyN4cuda3std3__44plusIvEEE10Policy1000EPayS9_iNS7_10__identityEEEvT0_PT3_T1_NS0_13GridEvenShareISH_EET2_T4_:
	.zero		994


//--------------------- .nv.constant0._ZN3cub18CUB_300001_SM_10006detail6reduce28DeviceReduceSingleTileKernelINS2_10policy_hubIiyN4cuda3std3__44plusIvEEE10Policy1000EPaPiyS9_iiNS7_10__identityEEEvT0_T1_T2_T3_T4_T6_ --------------------------
	.section	.nv.constant0._ZN3cub18CUB_300001_SM_10006detail6reduce28DeviceReduceSingleTileKernelINS2_10policy_hubIiyN4cuda3std3__44plusIvEEE10Policy1000EPaPiyS9_iiNS7_10__identityEEEvT0_T1_T2_T3_T4_T6_,"a",@progbits
	.sectionflags	@""
	.align	4
.nv.constant0._ZN3cub18CUB_300001_SM_10006detail6reduce28DeviceReduceSingleTileKernelINS2_10policy_hubIiyN4cuda3std3__44plusIvEEE10Policy1000EPaPiyS9_iiNS7_10__identityEEEvT0_T1_T2_T3_T4_T6_:
	.zero		929


//--------------------- .nv.constant0._ZN3cub18CUB_300001_SM_10006detail11EmptyKernelIvEEvv --------------------------
	.section	.nv.constant0._ZN3cub18CUB_300001_SM_10006detail11EmptyKernelIvEEvv,"a",@progbits
	.sectionflags	@""
	.align	4
.nv.constant0._ZN3cub18CUB_300001_SM_10006detail11EmptyKernelIvEEvv:
	.zero		896


//--------------------- .nv.constant0._Z15init_randombondPaPKfxxf --------------------------
	.section	.nv.constant0._Z15init_randombondPaPKfxxf,"a",@progbits
	.sectionflags	@""
	.align	4
.nv.constant0._Z15init_randombondPaPKfxxf:
	.zero		932


//--------------------- SYMBOLS --------------------------

	.type		.nv.reservedSmem.offset0,@object
	.size		.nv.reservedSmem.offset0,0x4
	.type		.nv.reservedSmem.cap,@object
	.size		.nv.reservedSmem.cap,0x4
